//
// Generated by NVIDIA NVVM Compiler
//
// Compiler Build ID: CL-36424714
// Cuda compilation tools, release 13.0, V13.0.88
// Based on NVVM 20.0.0
//

.version 9.0
.target sm_100
.address_size 64

	// .globl	_Z19pivot_decompositionPfPiS0_i

.visible .entry _Z19pivot_decompositionPfPiS0_i(
	.param .u64 .ptr .align 1 _Z19pivot_decompositionPfPiS0_i_param_0,
	.param .u64 .ptr .align 1 _Z19pivot_decompositionPfPiS0_i_param_1,
	.param .u64 .ptr .align 1 _Z19pivot_decompositionPfPiS0_i_param_2,
	.param .u32 _Z19pivot_decompositionPfPiS0_i_param_3
)
{
	.reg .pred 	%p<91>;
	.reg .b32 	%r<261>;
	.reg .b32 	%f<236>;
	.reg .b64 	%rd<114>;
	.reg .b64 	%fd<2>;

	ld.param.u64 	%rd8, [_Z19pivot_decompositionPfPiS0_i_param_0];
	ld.param.u64 	%rd7, [_Z19pivot_decompositionPfPiS0_i_param_1];
	ld.param.u64 	%rd9, [_Z19pivot_decompositionPfPiS0_i_param_2];
	ld.param.u32 	%r99, [_Z19pivot_decompositionPfPiS0_i_param_3];
	cvta.to.global.u64 	%rd1, %rd8;
	cvta.to.global.u64 	%rd2, %rd9;
	mov.u32 	%r1, %tid.x;
	setp.le.s32 	%p1, %r99, %r1;
	@%p1 bra 	$L__BB0_52;
	sub.s32 	%r101, %r99, %r1;
	add.s32 	%r2, %r99, -1;
	sub.s32 	%r3, %r2, %r1;
	and.b32  	%r4, %r101, 15;
	add.s32 	%r5, %r4, -1;
	and.b32  	%r6, %r101, 7;
	add.s32 	%r7, %r6, -1;
	and.b32  	%r8, %r101, -16;
	and.b32  	%r9, %r101, 3;
	mov.b32 	%r245, -1;
	mov.f32 	%f235, 0f00000000;
	mov.u32 	%r244, %r245;
	mov.u32 	%r224, %r1;
$L__BB0_2:
	setp.lt.u32 	%p2, %r3, 15;
	mul.lo.s32 	%r13, %r224, %r99;
	mov.u32 	%r233, %r1;
	@%p2 bra 	$L__BB0_5;
	mov.b32 	%r228, 0;
	mov.u32 	%r233, %r1;
$L__BB0_4:
	.pragma "nounroll";
	add.s32 	%r104, %r233, %r13;
	mul.wide.s32 	%rd10, %r104, 4;
	add.s64 	%rd11, %rd1, %rd10;
	ld.global.f32 	%f19, [%rd11];
	abs.f32 	%f20, %f19;
	setp.gt.f32 	%p3, %f20, %f235;
	selp.b32 	%r105, %r233, %r245, %p3;
	selp.f32 	%f21, %f20, %f235, %p3;
	add.s32 	%r106, %r233, 1;
	ld.global.f32 	%f22, [%rd11+4];
	abs.f32 	%f23, %f22;
	setp.gt.f32 	%p4, %f23, %f21;
	or.pred  	%p5, %p3, %p4;
	selp.b32 	%r107, %r106, %r105, %p4;
	selp.f32 	%f24, %f23, %f21, %p4;
	add.s32 	%r108, %r233, 2;
	ld.global.f32 	%f25, [%rd11+8];
	abs.f32 	%f26, %f25;
	setp.gt.f32 	%p7, %f26, %f24;
	selp.b32 	%r109, %r108, %r107, %p7;
	selp.f32 	%f27, %f26, %f24, %p7;
	add.s32 	%r110, %r233, 3;
	ld.global.f32 	%f28, [%rd11+12];
	abs.f32 	%f29, %f28;
	setp.gt.f32 	%p8, %f29, %f27;
	or.pred  	%p9, %p7, %p8;
	selp.b32 	%r111, %r110, %r109, %p8;
	selp.f32 	%f30, %f29, %f27, %p8;
	add.s32 	%r112, %r233, 4;
	ld.global.f32 	%f31, [%rd11+16];
	abs.f32 	%f32, %f31;
	setp.gt.f32 	%p11, %f32, %f30;
	selp.b32 	%r113, %r112, %r111, %p11;
	selp.f32 	%f33, %f32, %f30, %p11;
	add.s32 	%r114, %r233, 5;
	ld.global.f32 	%f34, [%rd11+20];
	abs.f32 	%f35, %f34;
	setp.gt.f32 	%p12, %f35, %f33;
	or.pred  	%p13, %p11, %p12;
	selp.b32 	%r115, %r114, %r113, %p12;
	selp.f32 	%f36, %f35, %f33, %p12;
	add.s32 	%r116, %r233, 6;
	ld.global.f32 	%f37, [%rd11+24];
	abs.f32 	%f38, %f37;
	setp.gt.f32 	%p15, %f38, %f36;
	selp.b32 	%r117, %r116, %r115, %p15;
	selp.f32 	%f39, %f38, %f36, %p15;
	add.s32 	%r118, %r233, 7;
	ld.global.f32 	%f40, [%rd11+28];
	abs.f32 	%f41, %f40;
	setp.gt.f32 	%p16, %f41, %f39;
	or.pred  	%p17, %p15, %p16;
	selp.b32 	%r119, %r118, %r117, %p16;
	selp.f32 	%f42, %f41, %f39, %p16;
	add.s32 	%r120, %r233, 8;
	ld.global.f32 	%f43, [%rd11+32];
	abs.f32 	%f44, %f43;
	setp.gt.f32 	%p19, %f44, %f42;
	selp.b32 	%r121, %r120, %r119, %p19;
	selp.f32 	%f45, %f44, %f42, %p19;
	add.s32 	%r122, %r233, 9;
	ld.global.f32 	%f46, [%rd11+36];
	abs.f32 	%f47, %f46;
	setp.gt.f32 	%p20, %f47, %f45;
	or.pred  	%p21, %p19, %p20;
	selp.b32 	%r123, %r122, %r121, %p20;
	selp.f32 	%f48, %f47, %f45, %p20;
	add.s32 	%r124, %r233, 10;
	ld.global.f32 	%f49, [%rd11+40];
	abs.f32 	%f50, %f49;
	setp.gt.f32 	%p23, %f50, %f48;
	selp.b32 	%r125, %r124, %r123, %p23;
	selp.f32 	%f51, %f50, %f48, %p23;
	add.s32 	%r126, %r233, 11;
	ld.global.f32 	%f52, [%rd11+44];
	abs.f32 	%f53, %f52;
	setp.gt.f32 	%p24, %f53, %f51;
	or.pred  	%p25, %p23, %p24;
	selp.b32 	%r127, %r126, %r125, %p24;
	selp.f32 	%f54, %f53, %f51, %p24;
	add.s32 	%r128, %r233, 12;
	ld.global.f32 	%f55, [%rd11+48];
	abs.f32 	%f56, %f55;
	setp.gt.f32 	%p27, %f56, %f54;
	selp.b32 	%r129, %r128, %r127, %p27;
	selp.f32 	%f57, %f56, %f54, %p27;
	add.s32 	%r130, %r233, 13;
	ld.global.f32 	%f58, [%rd11+52];
	abs.f32 	%f59, %f58;
	setp.gt.f32 	%p28, %f59, %f57;
	or.pred  	%p29, %p27, %p28;
	selp.b32 	%r131, %r130, %r129, %p28;
	selp.f32 	%f60, %f59, %f57, %p28;
	add.s32 	%r132, %r233, 14;
	ld.global.f32 	%f61, [%rd11+56];
	abs.f32 	%f62, %f61;
	setp.gt.f32 	%p31, %f62, %f60;
	selp.b32 	%r133, %r132, %r131, %p31;
	selp.f32 	%f63, %f62, %f60, %p31;
	add.s32 	%r134, %r233, 15;
	ld.global.f32 	%f64, [%rd11+60];
	abs.f32 	%f65, %f64;
	setp.gt.f32 	%p32, %f65, %f63;
	selp.b32 	%r135, %r224, %r244, %p5;
	selp.b32 	%r136, %r224, %r135, %p9;
	selp.b32 	%r137, %r224, %r136, %p13;
	selp.b32 	%r138, %r224, %r137, %p17;
	selp.b32 	%r139, %r224, %r138, %p21;
	selp.b32 	%r140, %r224, %r139, %p25;
	selp.b32 	%r141, %r224, %r140, %p29;
	selp.b32 	%r142, %r224, %r141, %p32;
	selp.b32 	%r244, %r224, %r142, %p31;
	selp.b32 	%r245, %r134, %r133, %p32;
	selp.f32 	%f235, %f65, %f63, %p32;
	add.s32 	%r233, %r233, 16;
	add.s32 	%r228, %r228, 16;
	setp.ne.s32 	%p33, %r228, %r8;
	@%p33 bra 	$L__BB0_4;
$L__BB0_5:
	setp.eq.s32 	%p34, %r4, 0;
	@%p34 bra 	$L__BB0_16;
	setp.lt.u32 	%p35, %r5, 7;
	@%p35 bra 	$L__BB0_8;
	add.s32 	%r144, %r233, %r13;
	mul.wide.s32 	%rd12, %r144, 4;
	add.s64 	%rd13, %rd1, %rd12;
	ld.global.f32 	%f67, [%rd13];
	abs.f32 	%f68, %f67;
	setp.gt.f32 	%p36, %f68, %f235;
	selp.b32 	%r145, %r233, %r245, %p36;
	selp.f32 	%f69, %f68, %f235, %p36;
	add.s32 	%r146, %r233, 1;
	ld.global.f32 	%f70, [%rd13+4];
	abs.f32 	%f71, %f70;
	setp.gt.f32 	%p37, %f71, %f69;
	or.pred  	%p38, %p36, %p37;
	selp.b32 	%r147, %r146, %r145, %p37;
	selp.f32 	%f72, %f71, %f69, %p37;
	add.s32 	%r148, %r233, 2;
	ld.global.f32 	%f73, [%rd13+8];
	abs.f32 	%f74, %f73;
	setp.gt.f32 	%p40, %f74, %f72;
	selp.b32 	%r149, %r148, %r147, %p40;
	selp.f32 	%f75, %f74, %f72, %p40;
	add.s32 	%r150, %r233, 3;
	ld.global.f32 	%f76, [%rd13+12];
	abs.f32 	%f77, %f76;
	setp.gt.f32 	%p41, %f77, %f75;
	or.pred  	%p42, %p40, %p41;
	selp.b32 	%r151, %r150, %r149, %p41;
	selp.f32 	%f78, %f77, %f75, %p41;
	add.s32 	%r152, %r233, 4;
	ld.global.f32 	%f79, [%rd13+16];
	abs.f32 	%f80, %f79;
	setp.gt.f32 	%p44, %f80, %f78;
	selp.b32 	%r153, %r152, %r151, %p44;
	selp.f32 	%f81, %f80, %f78, %p44;
	add.s32 	%r154, %r233, 5;
	ld.global.f32 	%f82, [%rd13+20];
	abs.f32 	%f83, %f82;
	setp.gt.f32 	%p45, %f83, %f81;
	or.pred  	%p46, %p44, %p45;
	selp.b32 	%r155, %r154, %r153, %p45;
	selp.f32 	%f84, %f83, %f81, %p45;
	add.s32 	%r156, %r233, 6;
	ld.global.f32 	%f85, [%rd13+24];
	abs.f32 	%f86, %f85;
	setp.gt.f32 	%p48, %f86, %f84;
	selp.b32 	%r157, %r156, %r155, %p48;
	selp.f32 	%f87, %f86, %f84, %p48;
	add.s32 	%r158, %r233, 7;
	ld.global.f32 	%f88, [%rd13+28];
	abs.f32 	%f89, %f88;
	setp.gt.f32 	%p49, %f89, %f87;
	selp.b32 	%r159, %r224, %r244, %p38;
	selp.b32 	%r160, %r224, %r159, %p42;
	selp.b32 	%r161, %r224, %r160, %p46;
	selp.b32 	%r162, %r224, %r161, %p49;
	selp.b32 	%r244, %r224, %r162, %p48;
	selp.b32 	%r245, %r158, %r157, %p49;
	selp.f32 	%f235, %f89, %f87, %p49;
	add.s32 	%r233, %r233, 8;
$L__BB0_8:
	setp.eq.s32 	%p50, %r6, 0;
	@%p50 bra 	$L__BB0_16;
	setp.lt.u32 	%p51, %r7, 3;
	@%p51 bra 	$L__BB0_11;
	add.s32 	%r164, %r233, %r13;
	mul.wide.s32 	%rd14, %r164, 4;
	add.s64 	%rd15, %rd1, %rd14;
	ld.global.f32 	%f91, [%rd15];
	abs.f32 	%f92, %f91;
	setp.gt.f32 	%p52, %f92, %f235;
	selp.b32 	%r165, %r233, %r245, %p52;
	selp.f32 	%f93, %f92, %f235, %p52;
	add.s32 	%r166, %r233, 1;
	ld.global.f32 	%f94, [%rd15+4];
	abs.f32 	%f95, %f94;
	setp.gt.f32 	%p53, %f95, %f93;
	or.pred  	%p54, %p52, %p53;
	selp.b32 	%r167, %r166, %r165, %p53;
	selp.f32 	%f96, %f95, %f93, %p53;
	add.s32 	%r168, %r233, 2;
	ld.global.f32 	%f97, [%rd15+8];
	abs.f32 	%f98, %f97;
	setp.gt.f32 	%p56, %f98, %f96;
	selp.b32 	%r169, %r168, %r167, %p56;
	selp.f32 	%f99, %f98, %f96, %p56;
	add.s32 	%r170, %r233, 3;
	ld.global.f32 	%f100, [%rd15+12];
	abs.f32 	%f101, %f100;
	setp.gt.f32 	%p57, %f101, %f99;
	selp.b32 	%r171, %r224, %r244, %p54;
	selp.b32 	%r172, %r224, %r171, %p57;
	selp.b32 	%r244, %r224, %r172, %p56;
	selp.b32 	%r245, %r170, %r169, %p57;
	selp.f32 	%f235, %f101, %f99, %p57;
	add.s32 	%r233, %r233, 4;
$L__BB0_11:
	setp.eq.s32 	%p58, %r9, 0;
	@%p58 bra 	$L__BB0_16;
	setp.eq.s32 	%p59, %r9, 1;
	add.s32 	%r173, %r233, %r13;
	mul.wide.s32 	%rd16, %r173, 4;
	add.s64 	%rd3, %rd1, %rd16;
	ld.global.f32 	%f102, [%rd3];
	abs.f32 	%f103, %f102;
	setp.gt.f32 	%p60, %f103, %f235;
	selp.b32 	%r244, %r224, %r244, %p60;
	selp.b32 	%r245, %r233, %r245, %p60;
	selp.f32 	%f235, %f103, %f235, %p60;
	@%p59 bra 	$L__BB0_16;
	setp.eq.s32 	%p61, %r9, 2;
	add.s32 	%r174, %r233, 1;
	ld.global.f32 	%f104, [%rd3+4];
	abs.f32 	%f105, %f104;
	setp.gt.f32 	%p62, %f105, %f235;
	selp.b32 	%r244, %r224, %r244, %p62;
	selp.b32 	%r245, %r174, %r245, %p62;
	selp.f32 	%f235, %f105, %f235, %p62;
	@%p61 bra 	$L__BB0_16;
	ld.global.f32 	%f106, [%rd3+8];
	abs.f32 	%f14, %f106;
	setp.leu.f32 	%p63, %f14, %f235;
	@%p63 bra 	$L__BB0_16;
	add.s32 	%r245, %r233, 2;
	mov.u32 	%r244, %r224;
	mov.f32 	%f235, %f14;
$L__BB0_16:
	add.s32 	%r224, %r224, 1;
	setp.ne.s32 	%p64, %r224, %r99;
	@%p64 bra 	$L__BB0_2;
	cvta.to.global.u64 	%rd17, %rd7;
	mul.wide.u32 	%rd18, %r1, 4;
	add.s64 	%rd19, %rd17, %rd18;
	ld.global.u32 	%r175, [%rd19];
	mul.wide.s32 	%rd20, %r244, 4;
	add.s64 	%rd21, %rd17, %rd20;
	ld.global.u32 	%r176, [%rd21];
	st.global.u32 	[%rd19], %r176;
	st.global.u32 	[%rd21], %r175;
	setp.lt.s32 	%p65, %r99, 1;
	@%p65 bra 	$L__BB0_41;
	mul.lo.s32 	%r51, %r99, %r1;
	mul.lo.s32 	%r52, %r244, %r99;
	and.b32  	%r53, %r99, 15;
	setp.lt.u32 	%p66, %r2, 15;
	mov.b32 	%r248, 0;
	@%p66 bra 	$L__BB0_21;
	and.b32  	%r248, %r99, 2147483632;
	mov.b32 	%r246, 0;
$L__BB0_20:
	.pragma "nounroll";
	add.s32 	%r181, %r246, %r51;
	mul.wide.u32 	%rd26, %r181, 4;
	add.s64 	%rd27, %rd1, %rd26;
	ld.global.f32 	%f107, [%rd27];
	add.s32 	%r182, %r246, %r52;
	mul.wide.s32 	%rd28, %r182, 4;
	add.s64 	%rd29, %rd1, %rd28;
	ld.global.f32 	%f108, [%rd29];
	st.global.f32 	[%rd27], %f108;
	st.global.f32 	[%rd29], %f107;
	ld.global.f32 	%f109, [%rd27+4];
	ld.global.f32 	%f110, [%rd29+4];
	st.global.f32 	[%rd27+4], %f110;
	st.global.f32 	[%rd29+4], %f109;
	ld.global.f32 	%f111, [%rd27+8];
	ld.global.f32 	%f112, [%rd29+8];
	st.global.f32 	[%rd27+8], %f112;
	st.global.f32 	[%rd29+8], %f111;
	ld.global.f32 	%f113, [%rd27+12];
	ld.global.f32 	%f114, [%rd29+12];
	st.global.f32 	[%rd27+12], %f114;
	st.global.f32 	[%rd29+12], %f113;
	ld.global.f32 	%f115, [%rd27+16];
	ld.global.f32 	%f116, [%rd29+16];
	st.global.f32 	[%rd27+16], %f116;
	st.global.f32 	[%rd29+16], %f115;
	ld.global.f32 	%f117, [%rd27+20];
	ld.global.f32 	%f118, [%rd29+20];
	st.global.f32 	[%rd27+20], %f118;
	st.global.f32 	[%rd29+20], %f117;
	ld.global.f32 	%f119, [%rd27+24];
	ld.global.f32 	%f120, [%rd29+24];
	st.global.f32 	[%rd27+24], %f120;
	st.global.f32 	[%rd29+24], %f119;
	ld.global.f32 	%f121, [%rd27+28];
	ld.global.f32 	%f122, [%rd29+28];
	st.global.f32 	[%rd27+28], %f122;
	st.global.f32 	[%rd29+28], %f121;
	ld.global.f32 	%f123, [%rd27+32];
	ld.global.f32 	%f124, [%rd29+32];
	st.global.f32 	[%rd27+32], %f124;
	st.global.f32 	[%rd29+32], %f123;
	ld.global.f32 	%f125, [%rd27+36];
	ld.global.f32 	%f126, [%rd29+36];
	st.global.f32 	[%rd27+36], %f126;
	st.global.f32 	[%rd29+36], %f125;
	ld.global.f32 	%f127, [%rd27+40];
	ld.global.f32 	%f128, [%rd29+40];
	st.global.f32 	[%rd27+40], %f128;
	st.global.f32 	[%rd29+40], %f127;
	ld.global.f32 	%f129, [%rd27+44];
	ld.global.f32 	%f130, [%rd29+44];
	st.global.f32 	[%rd27+44], %f130;
	st.global.f32 	[%rd29+44], %f129;
	ld.global.f32 	%f131, [%rd27+48];
	ld.global.f32 	%f132, [%rd29+48];
	st.global.f32 	[%rd27+48], %f132;
	st.global.f32 	[%rd29+48], %f131;
	ld.global.f32 	%f133, [%rd27+52];
	ld.global.f32 	%f134, [%rd29+52];
	st.global.f32 	[%rd27+52], %f134;
	st.global.f32 	[%rd29+52], %f133;
	ld.global.f32 	%f135, [%rd27+56];
	ld.global.f32 	%f136, [%rd29+56];
	st.global.f32 	[%rd27+56], %f136;
	st.global.f32 	[%rd29+56], %f135;
	ld.global.f32 	%f137, [%rd27+60];
	ld.global.f32 	%f138, [%rd29+60];
	st.global.f32 	[%rd27+60], %f138;
	st.global.f32 	[%rd29+60], %f137;
	add.s32 	%r246, %r246, 16;
	setp.ne.s32 	%p67, %r246, %r248;
	@%p67 bra 	$L__BB0_20;
$L__BB0_21:
	setp.eq.s32 	%p68, %r53, 0;
	@%p68 bra 	$L__BB0_30;
	and.b32  	%r58, %r99, 7;
	setp.lt.u32 	%p69, %r53, 8;
	@%p69 bra 	$L__BB0_24;
	add.s32 	%r183, %r248, %r51;
	mul.wide.u32 	%rd30, %r183, 4;
	add.s64 	%rd31, %rd1, %rd30;
	ld.global.f32 	%f139, [%rd31];
	add.s32 	%r184, %r248, %r52;
	mul.wide.s32 	%rd32, %r184, 4;
	add.s64 	%rd33, %rd1, %rd32;
	ld.global.f32 	%f140, [%rd33];
	st.global.f32 	[%rd31], %f140;
	st.global.f32 	[%rd33], %f139;
	cvt.u64.u32 	%rd34, %r51;
	cvt.u64.u32 	%rd35, %r248;
	add.s64 	%rd36, %rd35, %rd34;
	shl.b64 	%rd37, %rd36, 2;
	add.s64 	%rd38, %rd1, %rd37;
	ld.global.f32 	%f141, [%rd38+4];
	ld.global.f32 	%f142, [%rd33+4];
	st.global.f32 	[%rd38+4], %f142;
	st.global.f32 	[%rd33+4], %f141;
	ld.global.f32 	%f143, [%rd38+8];
	ld.global.f32 	%f144, [%rd33+8];
	st.global.f32 	[%rd38+8], %f144;
	st.global.f32 	[%rd33+8], %f143;
	ld.global.f32 	%f145, [%rd38+12];
	ld.global.f32 	%f146, [%rd33+12];
	st.global.f32 	[%rd38+12], %f146;
	st.global.f32 	[%rd33+12], %f145;
	ld.global.f32 	%f147, [%rd38+16];
	ld.global.f32 	%f148, [%rd33+16];
	st.global.f32 	[%rd38+16], %f148;
	st.global.f32 	[%rd33+16], %f147;
	ld.global.f32 	%f149, [%rd38+20];
	ld.global.f32 	%f150, [%rd33+20];
	st.global.f32 	[%rd38+20], %f150;
	st.global.f32 	[%rd33+20], %f149;
	ld.global.f32 	%f151, [%rd38+24];
	ld.global.f32 	%f152, [%rd33+24];
	st.global.f32 	[%rd38+24], %f152;
	st.global.f32 	[%rd33+24], %f151;
	ld.global.f32 	%f153, [%rd38+28];
	ld.global.f32 	%f154, [%rd33+28];
	st.global.f32 	[%rd38+28], %f154;
	st.global.f32 	[%rd33+28], %f153;
	add.s32 	%r248, %r248, 8;
$L__BB0_24:
	setp.eq.s32 	%p70, %r58, 0;
	@%p70 bra 	$L__BB0_30;
	and.b32  	%r61, %r99, 3;
	setp.lt.u32 	%p71, %r58, 4;
	@%p71 bra 	$L__BB0_27;
	add.s32 	%r185, %r248, %r51;
	mul.wide.u32 	%rd39, %r185, 4;
	add.s64 	%rd40, %rd1, %rd39;
	ld.global.f32 	%f155, [%rd40];
	add.s32 	%r186, %r248, %r52;
	mul.wide.s32 	%rd41, %r186, 4;
	add.s64 	%rd42, %rd1, %rd41;
	ld.global.f32 	%f156, [%rd42];
	st.global.f32 	[%rd40], %f156;
	st.global.f32 	[%rd42], %f155;
	cvt.u64.u32 	%rd43, %r51;
	cvt.u64.u32 	%rd44, %r248;
	add.s64 	%rd45, %rd44, %rd43;
	shl.b64 	%rd46, %rd45, 2;
	add.s64 	%rd47, %rd1, %rd46;
	ld.global.f32 	%f157, [%rd47+4];
	ld.global.f32 	%f158, [%rd42+4];
	st.global.f32 	[%rd47+4], %f158;
	st.global.f32 	[%rd42+4], %f157;
	ld.global.f32 	%f159, [%rd47+8];
	ld.global.f32 	%f160, [%rd42+8];
	st.global.f32 	[%rd47+8], %f160;
	st.global.f32 	[%rd42+8], %f159;
	ld.global.f32 	%f161, [%rd47+12];
	ld.global.f32 	%f162, [%rd42+12];
	st.global.f32 	[%rd47+12], %f162;
	st.global.f32 	[%rd42+12], %f161;
	add.s32 	%r248, %r248, 4;
$L__BB0_27:
	setp.eq.s32 	%p72, %r61, 0;
	@%p72 bra 	$L__BB0_30;
	mov.b32 	%r251, 0;
$L__BB0_29:
	.pragma "nounroll";
	add.s32 	%r188, %r248, %r51;
	mul.wide.u32 	%rd48, %r188, 4;
	add.s64 	%rd49, %rd1, %rd48;
	ld.global.f32 	%f163, [%rd49];
	add.s32 	%r189, %r248, %r52;
	mul.wide.s32 	%rd50, %r189, 4;
	add.s64 	%rd51, %rd1, %rd50;
	ld.global.f32 	%f164, [%rd51];
	st.global.f32 	[%rd49], %f164;
	st.global.f32 	[%rd51], %f163;
	add.s32 	%r248, %r248, 1;
	add.s32 	%r251, %r251, 1;
	setp.ne.s32 	%p73, %r251, %r61;
	@%p73 bra 	$L__BB0_29;
$L__BB0_30:
	add.s64 	%rd53, %rd2, %rd18;
	ld.global.u32 	%r191, [%rd53];
	mul.wide.s32 	%rd54, %r245, 4;
	add.s64 	%rd55, %rd2, %rd54;
	ld.global.u32 	%r192, [%rd55];
	st.global.u32 	[%rd53], %r192;
	st.global.u32 	[%rd55], %r191;
	and.b32  	%r68, %r99, 7;
	setp.lt.u32 	%p74, %r2, 7;
	mov.b32 	%r254, 0;
	@%p74 bra 	$L__BB0_33;
	and.b32  	%r254, %r99, 2147483640;
	mov.b32 	%r252, 0;
	mul.wide.u32 	%rd62, %r99, 4;
$L__BB0_32:
	.pragma "nounroll";
	mul.lo.s32 	%r194, %r252, %r99;
	add.s32 	%r195, %r194, %r1;
	mul.wide.u32 	%rd56, %r195, 4;
	add.s64 	%rd57, %rd1, %rd56;
	ld.global.f32 	%f165, [%rd57];
	add.s32 	%r196, %r194, %r245;
	mul.wide.s32 	%rd58, %r196, 4;
	add.s64 	%rd59, %rd1, %rd58;
	ld.global.f32 	%f166, [%rd59];
	st.global.f32 	[%rd57], %f166;
	st.global.f32 	[%rd59], %f165;
	add.s32 	%r197, %r195, %r99;
	mul.wide.u32 	%rd60, %r197, 4;
	add.s64 	%rd61, %rd1, %rd60;
	ld.global.f32 	%f167, [%rd61];
	add.s64 	%rd63, %rd59, %rd62;
	ld.global.f32 	%f168, [%rd63];
	st.global.f32 	[%rd61], %f168;
	st.global.f32 	[%rd63], %f167;
	add.s32 	%r198, %r197, %r99;
	mul.wide.u32 	%rd64, %r198, 4;
	add.s64 	%rd65, %rd1, %rd64;
	ld.global.f32 	%f169, [%rd65];
	add.s64 	%rd66, %rd63, %rd62;
	ld.global.f32 	%f170, [%rd66];
	st.global.f32 	[%rd65], %f170;
	st.global.f32 	[%rd66], %f169;
	add.s32 	%r199, %r198, %r99;
	mul.wide.u32 	%rd67, %r199, 4;
	add.s64 	%rd68, %rd1, %rd67;
	ld.global.f32 	%f171, [%rd68];
	add.s64 	%rd69, %rd66, %rd62;
	ld.global.f32 	%f172, [%rd69];
	st.global.f32 	[%rd68], %f172;
	st.global.f32 	[%rd69], %f171;
	add.s32 	%r200, %r199, %r99;
	mul.wide.u32 	%rd70, %r200, 4;
	add.s64 	%rd71, %rd1, %rd70;
	ld.global.f32 	%f173, [%rd71];
	add.s64 	%rd72, %rd69, %rd62;
	ld.global.f32 	%f174, [%rd72];
	st.global.f32 	[%rd71], %f174;
	st.global.f32 	[%rd72], %f173;
	add.s32 	%r201, %r200, %r99;
	mul.wide.u32 	%rd73, %r201, 4;
	add.s64 	%rd74, %rd1, %rd73;
	ld.global.f32 	%f175, [%rd74];
	add.s64 	%rd75, %rd72, %rd62;
	ld.global.f32 	%f176, [%rd75];
	st.global.f32 	[%rd74], %f176;
	st.global.f32 	[%rd75], %f175;
	add.s32 	%r202, %r201, %r99;
	mul.wide.u32 	%rd76, %r202, 4;
	add.s64 	%rd77, %rd1, %rd76;
	ld.global.f32 	%f177, [%rd77];
	add.s64 	%rd78, %rd75, %rd62;
	ld.global.f32 	%f178, [%rd78];
	st.global.f32 	[%rd77], %f178;
	st.global.f32 	[%rd78], %f177;
	add.s32 	%r203, %r202, %r99;
	mul.wide.u32 	%rd79, %r203, 4;
	add.s64 	%rd80, %rd1, %rd79;
	ld.global.f32 	%f179, [%rd80];
	add.s64 	%rd81, %rd78, %rd62;
	ld.global.f32 	%f180, [%rd81];
	st.global.f32 	[%rd80], %f180;
	st.global.f32 	[%rd81], %f179;
	add.s32 	%r252, %r252, 8;
	setp.ne.s32 	%p75, %r252, %r254;
	@%p75 bra 	$L__BB0_32;
$L__BB0_33:
	setp.eq.s32 	%p76, %r68, 0;
	@%p76 bra 	$L__BB0_42;
	and.b32  	%r73, %r99, 3;
	setp.lt.u32 	%p77, %r68, 4;
	@%p77 bra 	$L__BB0_36;
	mul.lo.s32 	%r204, %r254, %r99;
	add.s32 	%r205, %r204, %r1;
	mul.wide.u32 	%rd82, %r205, 4;
	add.s64 	%rd83, %rd1, %rd82;
	ld.global.f32 	%f181, [%rd83];
	add.s32 	%r206, %r204, %r245;
	mul.wide.s32 	%rd84, %r206, 4;
	add.s64 	%rd85, %rd1, %rd84;
	ld.global.f32 	%f182, [%rd85];
	st.global.f32 	[%rd83], %f182;
	st.global.f32 	[%rd85], %f181;
	add.s32 	%r207, %r205, %r99;
	mul.wide.u32 	%rd86, %r207, 4;
	add.s64 	%rd87, %rd1, %rd86;
	ld.global.f32 	%f183, [%rd87];
	mul.wide.u32 	%rd88, %r99, 4;
	add.s64 	%rd89, %rd85, %rd88;
	ld.global.f32 	%f184, [%rd89];
	st.global.f32 	[%rd87], %f184;
	st.global.f32 	[%rd89], %f183;
	add.s32 	%r208, %r207, %r99;
	mul.wide.u32 	%rd90, %r208, 4;
	add.s64 	%rd91, %rd1, %rd90;
	ld.global.f32 	%f185, [%rd91];
	add.s64 	%rd92, %rd89, %rd88;
	ld.global.f32 	%f186, [%rd92];
	st.global.f32 	[%rd91], %f186;
	st.global.f32 	[%rd92], %f185;
	add.s32 	%r209, %r208, %r99;
	mul.wide.u32 	%rd93, %r209, 4;
	add.s64 	%rd94, %rd1, %rd93;
	ld.global.f32 	%f187, [%rd94];
	add.s64 	%rd95, %rd92, %rd88;
	ld.global.f32 	%f188, [%rd95];
	st.global.f32 	[%rd94], %f188;
	st.global.f32 	[%rd95], %f187;
	add.s32 	%r254, %r254, 4;
$L__BB0_36:
	setp.eq.s32 	%p78, %r73, 0;
	@%p78 bra 	$L__BB0_42;
	setp.eq.s32 	%p79, %r73, 1;
	@%p79 bra 	$L__BB0_39;
	mul.lo.s32 	%r210, %r254, %r99;
	add.s32 	%r211, %r210, %r1;
	mul.wide.u32 	%rd96, %r211, 4;
	add.s64 	%rd97, %rd1, %rd96;
	ld.global.f32 	%f189, [%rd97];
	add.s32 	%r212, %r210, %r245;
	mul.wide.s32 	%rd98, %r212, 4;
	add.s64 	%rd99, %rd1, %rd98;
	ld.global.f32 	%f190, [%rd99];
	st.global.f32 	[%rd97], %f190;
	st.global.f32 	[%rd99], %f189;
	add.s32 	%r213, %r211, %r99;
	mul.wide.u32 	%rd100, %r213, 4;
	add.s64 	%rd101, %rd1, %rd100;
	ld.global.f32 	%f191, [%rd101];
	mul.wide.u32 	%rd102, %r99, 4;
	add.s64 	%rd103, %rd99, %rd102;
	ld.global.f32 	%f192, [%rd103];
	st.global.f32 	[%rd101], %f192;
	st.global.f32 	[%rd103], %f191;
	add.s32 	%r254, %r254, 2;
$L__BB0_39:
	and.b32  	%r214, %r99, 1;
	setp.eq.b32 	%p80, %r214, 1;
	not.pred 	%p81, %p80;
	@%p81 bra 	$L__BB0_42;
	mul.lo.s32 	%r215, %r254, %r99;
	add.s32 	%r216, %r215, %r1;
	mul.wide.u32 	%rd104, %r216, 4;
	add.s64 	%rd105, %rd1, %rd104;
	ld.global.f32 	%f193, [%rd105];
	add.s32 	%r217, %r215, %r245;
	mul.wide.s32 	%rd106, %r217, 4;
	add.s64 	%rd107, %rd1, %rd106;
	ld.global.f32 	%f194, [%rd107];
	st.global.f32 	[%rd105], %f194;
	st.global.f32 	[%rd107], %f193;
	bra.uni 	$L__BB0_42;
$L__BB0_41:
	add.s64 	%rd23, %rd2, %rd18;
	ld.global.u32 	%r177, [%rd23];
	mul.wide.s32 	%rd24, %r245, 4;
	add.s64 	%rd25, %rd2, %rd24;
	ld.global.u32 	%r178, [%rd25];
	st.global.u32 	[%rd23], %r178;
	st.global.u32 	[%rd25], %r177;
$L__BB0_42:
	bar.sync 	0;
	mul.lo.s32 	%r78, %r99, %r1;
	add.s32 	%r219, %r78, %r1;
	mul.wide.s32 	%rd108, %r219, 4;
	add.s64 	%rd4, %rd1, %rd108;
	ld.global.f32 	%f195, [%rd4];
	abs.f32 	%f196, %f195;
	cvt.f64.f32 	%fd1, %f196;
	setp.leu.f64 	%p82, %fd1, 0d3BC79CA10C924223;
	add.s32 	%r79, %r1, 1;
	setp.ge.s32 	%p83, %r79, %r99;
	or.pred  	%p84, %p82, %p83;
	@%p84 bra 	$L__BB0_52;
	sub.s32 	%r220, %r99, %r1;
	add.s32 	%r80, %r220, -2;
	and.b32  	%r81, %r3, 3;
	add.s32 	%r82, %r1, 2;
	add.s32 	%r83, %r1, 3;
	add.s32 	%r84, %r1, 4;
	neg.s32 	%r85, %r99;
	add.s64 	%rd5, %rd1, 8;
	mov.u32 	%r256, %r79;
	bra.uni 	$L__BB0_45;
$L__BB0_44:
	add.s32 	%r256, %r256, 1;
	setp.eq.s32 	%p90, %r256, %r99;
	@%p90 bra 	$L__BB0_52;
$L__BB0_45:
	setp.eq.s32 	%p85, %r81, 0;
	mul.lo.s32 	%r88, %r256, %r99;
	add.s32 	%r221, %r88, %r1;
	mul.wide.s32 	%rd109, %r221, 4;
	add.s64 	%rd6, %rd1, %rd109;
	ld.global.f32 	%f197, [%rd6];
	ld.global.f32 	%f198, [%rd4];
	div.rn.f32 	%f16, %f197, %f198;
	st.global.f32 	[%rd6], %f16;
	mov.u32 	%r257, %r79;
	@%p85 bra 	$L__BB0_49;
	setp.eq.s32 	%p86, %r81, 1;
	ld.global.f32 	%f199, [%rd4+4];
	mul.f32 	%f200, %f16, %f199;
	ld.global.f32 	%f201, [%rd6+4];
	sub.f32 	%f202, %f201, %f200;
	st.global.f32 	[%rd6+4], %f202;
	mov.u32 	%r257, %r82;
	@%p86 bra 	$L__BB0_49;
	setp.eq.s32 	%p87, %r81, 2;
	ld.global.f32 	%f203, [%rd4+8];
	mul.f32 	%f204, %f16, %f203;
	ld.global.f32 	%f205, [%rd6+8];
	sub.f32 	%f206, %f205, %f204;
	st.global.f32 	[%rd6+8], %f206;
	mov.u32 	%r257, %r83;
	@%p87 bra 	$L__BB0_49;
	ld.global.f32 	%f207, [%rd4+12];
	mul.f32 	%f208, %f16, %f207;
	ld.global.f32 	%f209, [%rd6+12];
	sub.f32 	%f210, %f209, %f208;
	st.global.f32 	[%rd6+12], %f210;
	mov.u32 	%r257, %r84;
$L__BB0_49:
	setp.lt.u32 	%p88, %r80, 3;
	@%p88 bra 	$L__BB0_44;
	add.s32 	%r260, %r85, %r257;
	add.s32 	%r259, %r78, %r257;
	add.s32 	%r258, %r257, %r88;
$L__BB0_51:
	mul.wide.s32 	%rd110, %r259, 4;
	add.s64 	%rd111, %rd5, %rd110;
	mul.wide.s32 	%rd112, %r258, 4;
	add.s64 	%rd113, %rd5, %rd112;
	ld.global.f32 	%f211, [%rd111+-8];
	mul.f32 	%f212, %f16, %f211;
	ld.global.f32 	%f213, [%rd113+-8];
	sub.f32 	%f214, %f213, %f212;
	st.global.f32 	[%rd113+-8], %f214;
	ld.global.f32 	%f215, [%rd111+-4];
	mul.f32 	%f216, %f16, %f215;
	ld.global.f32 	%f217, [%rd113+-4];
	sub.f32 	%f218, %f217, %f216;
	st.global.f32 	[%rd113+-4], %f218;
	ld.global.f32 	%f219, [%rd111];
	mul.f32 	%f220, %f16, %f219;
	ld.global.f32 	%f221, [%rd113];
	sub.f32 	%f222, %f221, %f220;
	st.global.f32 	[%rd113], %f222;
	ld.global.f32 	%f223, [%rd111+4];
	mul.f32 	%f224, %f16, %f223;
	ld.global.f32 	%f225, [%rd113+4];
	sub.f32 	%f226, %f225, %f224;
	st.global.f32 	[%rd113+4], %f226;
	add.s32 	%r260, %r260, 4;
	add.s32 	%r259, %r259, 4;
	add.s32 	%r258, %r258, 4;
	setp.eq.s32 	%p89, %r260, 0;
	@%p89 bra 	$L__BB0_44;
	bra.uni 	$L__BB0_51;
$L__BB0_52:
	ret;

}
	// .globl	_Z20forward_substitutionPfS_Pii
.visible .entry _Z20forward_substitutionPfS_Pii(
	.param .u64 .ptr .align 1 _Z20forward_substitutionPfS_Pii_param_0,
	.param .u64 .ptr .align 1 _Z20forward_substitutionPfS_Pii_param_1,
	.param .u64 .ptr .align 1 _Z20forward_substitutionPfS_Pii_param_2,
	.param .u32 _Z20forward_substitutionPfS_Pii_param_3
)
{
	.reg .pred 	%p<11>;
	.reg .b32 	%r<35>;
	.reg .b32 	%f<114>;
	.reg .b64 	%rd<34>;

	ld.param.u64 	%rd11, [_Z20forward_substitutionPfS_Pii_param_0];
	ld.param.u64 	%rd12, [_Z20forward_substitutionPfS_Pii_param_1];
	ld.param.u64 	%rd10, [_Z20forward_substitutionPfS_Pii_param_2];
	ld.param.u32 	%r23, [_Z20forward_substitutionPfS_Pii_param_3];
	cvta.to.global.u64 	%rd1, %rd11;
	cvta.to.global.u64 	%rd2, %rd12;
	mov.u32 	%r1, %tid.x;
	setp.ge.s32 	%p1, %r1, %r23;
	@%p1 bra 	$L__BB1_15;
	setp.eq.s32 	%p2, %r1, 0;
	mov.f32 	%f113, 0f00000000;
	@%p2 bra 	$L__BB1_14;
	mul.lo.s32 	%r2, %r23, %r1;
	and.b32  	%r3, %r1, 15;
	setp.lt.u32 	%p3, %r1, 16;
	mov.f32 	%f113, 0f00000000;
	mov.b32 	%r31, 0;
	@%p3 bra 	$L__BB1_5;
	and.b32  	%r31, %r1, 1008;
	neg.s32 	%r29, %r31;
	add.s64 	%rd3, %rd1, 32;
	add.s64 	%rd32, %rd2, 32;
	mov.f32 	%f113, 0f00000000;
	mov.u32 	%r28, %r2;
$L__BB1_4:
	.pragma "nounroll";
	mul.wide.s32 	%rd13, %r28, 4;
	add.s64 	%rd14, %rd3, %rd13;
	ld.global.f32 	%f18, [%rd14+-32];
	ld.global.f32 	%f19, [%rd32+-32];
	fma.rn.f32 	%f20, %f18, %f19, %f113;
	ld.global.f32 	%f21, [%rd14+-28];
	ld.global.f32 	%f22, [%rd32+-28];
	fma.rn.f32 	%f23, %f21, %f22, %f20;
	ld.global.f32 	%f24, [%rd14+-24];
	ld.global.f32 	%f25, [%rd32+-24];
	fma.rn.f32 	%f26, %f24, %f25, %f23;
	ld.global.f32 	%f27, [%rd14+-20];
	ld.global.f32 	%f28, [%rd32+-20];
	fma.rn.f32 	%f29, %f27, %f28, %f26;
	ld.global.f32 	%f30, [%rd14+-16];
	ld.global.f32 	%f31, [%rd32+-16];
	fma.rn.f32 	%f32, %f30, %f31, %f29;
	ld.global.f32 	%f33, [%rd14+-12];
	ld.global.f32 	%f34, [%rd32+-12];
	fma.rn.f32 	%f35, %f33, %f34, %f32;
	ld.global.f32 	%f36, [%rd14+-8];
	ld.global.f32 	%f37, [%rd32+-8];
	fma.rn.f32 	%f38, %f36, %f37, %f35;
	ld.global.f32 	%f39, [%rd14+-4];
	ld.global.f32 	%f40, [%rd32+-4];
	fma.rn.f32 	%f41, %f39, %f40, %f38;
	ld.global.f32 	%f42, [%rd14];
	ld.global.f32 	%f43, [%rd32];
	fma.rn.f32 	%f44, %f42, %f43, %f41;
	ld.global.f32 	%f45, [%rd14+4];
	ld.global.f32 	%f46, [%rd32+4];
	fma.rn.f32 	%f47, %f45, %f46, %f44;
	ld.global.f32 	%f48, [%rd14+8];
	ld.global.f32 	%f49, [%rd32+8];
	fma.rn.f32 	%f50, %f48, %f49, %f47;
	ld.global.f32 	%f51, [%rd14+12];
	ld.global.f32 	%f52, [%rd32+12];
	fma.rn.f32 	%f53, %f51, %f52, %f50;
	ld.global.f32 	%f54, [%rd14+16];
	ld.global.f32 	%f55, [%rd32+16];
	fma.rn.f32 	%f56, %f54, %f55, %f53;
	ld.global.f32 	%f57, [%rd14+20];
	ld.global.f32 	%f58, [%rd32+20];
	fma.rn.f32 	%f59, %f57, %f58, %f56;
	ld.global.f32 	%f60, [%rd14+24];
	ld.global.f32 	%f61, [%rd32+24];
	fma.rn.f32 	%f62, %f60, %f61, %f59;
	ld.global.f32 	%f63, [%rd14+28];
	ld.global.f32 	%f64, [%rd32+28];
	fma.rn.f32 	%f113, %f63, %f64, %f62;
	add.s32 	%r29, %r29, 16;
	add.s32 	%r28, %r28, 16;
	add.s64 	%rd32, %rd32, 64;
	setp.ne.s32 	%p4, %r29, 0;
	@%p4 bra 	$L__BB1_4;
$L__BB1_5:
	setp.eq.s32 	%p5, %r3, 0;
	@%p5 bra 	$L__BB1_14;
	and.b32  	%r11, %r1, 7;
	setp.lt.u32 	%p6, %r3, 8;
	@%p6 bra 	$L__BB1_8;
	add.s32 	%r25, %r31, %r2;
	mul.wide.s32 	%rd15, %r25, 4;
	add.s64 	%rd16, %rd1, %rd15;
	ld.global.f32 	%f66, [%rd16];
	mul.wide.u32 	%rd17, %r31, 4;
	add.s64 	%rd18, %rd2, %rd17;
	ld.global.f32 	%f67, [%rd18];
	fma.rn.f32 	%f68, %f66, %f67, %f113;
	ld.global.f32 	%f69, [%rd16+4];
	ld.global.f32 	%f70, [%rd18+4];
	fma.rn.f32 	%f71, %f69, %f70, %f68;
	ld.global.f32 	%f72, [%rd16+8];
	ld.global.f32 	%f73, [%rd18+8];
	fma.rn.f32 	%f74, %f72, %f73, %f71;
	ld.global.f32 	%f75, [%rd16+12];
	ld.global.f32 	%f76, [%rd18+12];
	fma.rn.f32 	%f77, %f75, %f76, %f74;
	ld.global.f32 	%f78, [%rd16+16];
	ld.global.f32 	%f79, [%rd18+16];
	fma.rn.f32 	%f80, %f78, %f79, %f77;
	ld.global.f32 	%f81, [%rd16+20];
	ld.global.f32 	%f82, [%rd18+20];
	fma.rn.f32 	%f83, %f81, %f82, %f80;
	ld.global.f32 	%f84, [%rd16+24];
	ld.global.f32 	%f85, [%rd18+24];
	fma.rn.f32 	%f86, %f84, %f85, %f83;
	ld.global.f32 	%f87, [%rd16+28];
	ld.global.f32 	%f88, [%rd18+28];
	fma.rn.f32 	%f113, %f87, %f88, %f86;
	add.s32 	%r31, %r31, 8;
$L__BB1_8:
	setp.eq.s32 	%p7, %r11, 0;
	@%p7 bra 	$L__BB1_14;
	and.b32  	%r14, %r1, 3;
	setp.lt.u32 	%p8, %r11, 4;
	@%p8 bra 	$L__BB1_11;
	add.s32 	%r26, %r31, %r2;
	mul.wide.s32 	%rd19, %r26, 4;
	add.s64 	%rd20, %rd1, %rd19;
	ld.global.f32 	%f90, [%rd20];
	mul.wide.u32 	%rd21, %r31, 4;
	add.s64 	%rd22, %rd2, %rd21;
	ld.global.f32 	%f91, [%rd22];
	fma.rn.f32 	%f92, %f90, %f91, %f113;
	ld.global.f32 	%f93, [%rd20+4];
	ld.global.f32 	%f94, [%rd22+4];
	fma.rn.f32 	%f95, %f93, %f94, %f92;
	ld.global.f32 	%f96, [%rd20+8];
	ld.global.f32 	%f97, [%rd22+8];
	fma.rn.f32 	%f98, %f96, %f97, %f95;
	ld.global.f32 	%f99, [%rd20+12];
	ld.global.f32 	%f100, [%rd22+12];
	fma.rn.f32 	%f113, %f99, %f100, %f98;
	add.s32 	%r31, %r31, 4;
$L__BB1_11:
	setp.eq.s32 	%p9, %r14, 0;
	@%p9 bra 	$L__BB1_14;
	mul.wide.u32 	%rd23, %r31, 4;
	add.s64 	%rd33, %rd2, %rd23;
	add.s32 	%r34, %r31, %r2;
	neg.s32 	%r33, %r14;
$L__BB1_13:
	.pragma "nounroll";
	mul.wide.s32 	%rd24, %r34, 4;
	add.s64 	%rd25, %rd1, %rd24;
	ld.global.f32 	%f101, [%rd25];
	ld.global.f32 	%f102, [%rd33];
	fma.rn.f32 	%f113, %f101, %f102, %f113;
	add.s64 	%rd33, %rd33, 4;
	add.s32 	%r34, %r34, 1;
	add.s32 	%r33, %r33, 1;
	setp.ne.s32 	%p10, %r33, 0;
	@%p10 bra 	$L__BB1_13;
$L__BB1_14:
	cvta.to.global.u64 	%rd26, %rd10;
	mul.wide.u32 	%rd27, %r1, 4;
	add.s64 	%rd28, %rd26, %rd27;
	ld.global.u32 	%r27, [%rd28];
	mul.wide.s32 	%rd29, %r27, 4;
	add.s64 	%rd30, %rd2, %rd29;
	ld.global.f32 	%f103, [%rd30];
	sub.f32 	%f104, %f103, %f113;
	add.s64 	%rd31, %rd2, %rd27;
	st.global.f32 	[%rd31], %f104;
$L__BB1_15:
	ret;

}
	// .globl	_Z21backward_substitutionPfS_Pii
.visible .entry _Z21backward_substitutionPfS_Pii(
	.param .u64 .ptr .align 1 _Z21backward_substitutionPfS_Pii_param_0,
	.param .u64 .ptr .align 1 _Z21backward_substitutionPfS_Pii_param_1,
	.param .u64 .ptr .align 1 _Z21backward_substitutionPfS_Pii_param_2,
	.param .u32 _Z21backward_substitutionPfS_Pii_param_3
)
{
	.reg .pred 	%p<11>;
	.reg .b32 	%r<45>;
	.reg .b32 	%f<116>;
	.reg .b64 	%rd<33>;

	ld.param.u64 	%rd10, [_Z21backward_substitutionPfS_Pii_param_0];
	ld.param.u64 	%rd11, [_Z21backward_substitutionPfS_Pii_param_1];
	ld.param.u32 	%r28, [_Z21backward_substitutionPfS_Pii_param_3];
	cvta.to.global.u64 	%rd1, %rd10;
	cvta.to.global.u64 	%rd2, %rd11;
	mov.u32 	%r1, %tid.x;
	setp.ge.s32 	%p1, %r1, %r28;
	@%p1 bra 	$L__BB2_16;
	add.s32 	%r41, %r1, 1;
	setp.ge.u32 	%p2, %r41, %r28;
	mov.f32 	%f115, 0f00000000;
	@%p2 bra 	$L__BB2_15;
	mul.lo.s32 	%r3, %r28, %r1;
	not.b32 	%r29, %r1;
	add.s32 	%r4, %r28, %r29;
	sub.s32 	%r30, %r28, %r1;
	add.s32 	%r31, %r30, -2;
	and.b32  	%r5, %r4, 15;
	setp.lt.u32 	%p3, %r31, 15;
	mov.f32 	%f115, 0f00000000;
	@%p3 bra 	$L__BB2_6;
	and.b32  	%r32, %r4, -16;
	neg.s32 	%r38, %r32;
	add.s64 	%rd3, %rd1, 32;
	mad.lo.s32 	%r33, %r1, %r28, %r1;
	add.s32 	%r37, %r33, 1;
	mul.wide.u32 	%rd12, %r1, 4;
	add.s64 	%rd13, %rd12, %rd2;
	add.s64 	%rd31, %rd13, 32;
	mov.f32 	%f115, 0f00000000;
	mov.u32 	%r39, %r1;
$L__BB2_4:
	.pragma "nounroll";
	mul.wide.s32 	%rd14, %r37, 4;
	add.s64 	%rd15, %rd3, %rd14;
	ld.global.f32 	%f18, [%rd15+-32];
	ld.global.f32 	%f19, [%rd31+-28];
	fma.rn.f32 	%f20, %f18, %f19, %f115;
	ld.global.f32 	%f21, [%rd15+-28];
	ld.global.f32 	%f22, [%rd31+-24];
	fma.rn.f32 	%f23, %f21, %f22, %f20;
	ld.global.f32 	%f24, [%rd15+-24];
	ld.global.f32 	%f25, [%rd31+-20];
	fma.rn.f32 	%f26, %f24, %f25, %f23;
	ld.global.f32 	%f27, [%rd15+-20];
	ld.global.f32 	%f28, [%rd31+-16];
	fma.rn.f32 	%f29, %f27, %f28, %f26;
	ld.global.f32 	%f30, [%rd15+-16];
	ld.global.f32 	%f31, [%rd31+-12];
	fma.rn.f32 	%f32, %f30, %f31, %f29;
	ld.global.f32 	%f33, [%rd15+-12];
	ld.global.f32 	%f34, [%rd31+-8];
	fma.rn.f32 	%f35, %f33, %f34, %f32;
	ld.global.f32 	%f36, [%rd15+-8];
	ld.global.f32 	%f37, [%rd31+-4];
	fma.rn.f32 	%f38, %f36, %f37, %f35;
	ld.global.f32 	%f39, [%rd15+-4];
	ld.global.f32 	%f40, [%rd31];
	fma.rn.f32 	%f41, %f39, %f40, %f38;
	ld.global.f32 	%f42, [%rd15];
	ld.global.f32 	%f43, [%rd31+4];
	fma.rn.f32 	%f44, %f42, %f43, %f41;
	ld.global.f32 	%f45, [%rd15+4];
	ld.global.f32 	%f46, [%rd31+8];
	fma.rn.f32 	%f47, %f45, %f46, %f44;
	ld.global.f32 	%f48, [%rd15+8];
	ld.global.f32 	%f49, [%rd31+12];
	fma.rn.f32 	%f50, %f48, %f49, %f47;
	ld.global.f32 	%f51, [%rd15+12];
	ld.global.f32 	%f52, [%rd31+16];
	fma.rn.f32 	%f53, %f51, %f52, %f50;
	ld.global.f32 	%f54, [%rd15+16];
	ld.global.f32 	%f55, [%rd31+20];
	fma.rn.f32 	%f56, %f54, %f55, %f53;
	ld.global.f32 	%f57, [%rd15+20];
	ld.global.f32 	%f58, [%rd31+24];
	fma.rn.f32 	%f59, %f57, %f58, %f56;
	ld.global.f32 	%f60, [%rd15+24];
	ld.global.f32 	%f61, [%rd31+28];
	fma.rn.f32 	%f62, %f60, %f61, %f59;
	ld.global.f32 	%f63, [%rd15+28];
	ld.global.f32 	%f64, [%rd31+32];
	fma.rn.f32 	%f115, %f63, %f64, %f62;
	add.s32 	%r39, %r39, 16;
	add.s32 	%r38, %r38, 16;
	add.s32 	%r37, %r37, 16;
	add.s64 	%rd31, %rd31, 64;
	setp.ne.s32 	%p4, %r38, 0;
	@%p4 bra 	$L__BB2_4;
	add.s32 	%r41, %r39, 1;
$L__BB2_6:
	setp.eq.s32 	%p5, %r5, 0;
	@%p5 bra 	$L__BB2_15;
	and.b32  	%r16, %r4, 7;
	setp.lt.u32 	%p6, %r5, 8;
	@%p6 bra 	$L__BB2_9;
	add.s32 	%r34, %r41, %r3;
	mul.wide.s32 	%rd16, %r34, 4;
	add.s64 	%rd17, %rd1, %rd16;
	ld.global.f32 	%f66, [%rd17];
	mul.wide.u32 	%rd18, %r41, 4;
	add.s64 	%rd19, %rd2, %rd18;
	ld.global.f32 	%f67, [%rd19];
	fma.rn.f32 	%f68, %f66, %f67, %f115;
	ld.global.f32 	%f69, [%rd17+4];
	ld.global.f32 	%f70, [%rd19+4];
	fma.rn.f32 	%f71, %f69, %f70, %f68;
	ld.global.f32 	%f72, [%rd17+8];
	ld.global.f32 	%f73, [%rd19+8];
	fma.rn.f32 	%f74, %f72, %f73, %f71;
	ld.global.f32 	%f75, [%rd17+12];
	ld.global.f32 	%f76, [%rd19+12];
	fma.rn.f32 	%f77, %f75, %f76, %f74;
	ld.global.f32 	%f78, [%rd17+16];
	ld.global.f32 	%f79, [%rd19+16];
	fma.rn.f32 	%f80, %f78, %f79, %f77;
	ld.global.f32 	%f81, [%rd17+20];
	ld.global.f32 	%f82, [%rd19+20];
	fma.rn.f32 	%f83, %f81, %f82, %f80;
	ld.global.f32 	%f84, [%rd17+24];
	ld.global.f32 	%f85, [%rd19+24];
	fma.rn.f32 	%f86, %f84, %f85, %f83;
	ld.global.f32 	%f87, [%rd17+28];
	ld.global.f32 	%f88, [%rd19+28];
	fma.rn.f32 	%f115, %f87, %f88, %f86;
	add.s32 	%r41, %r41, 8;
$L__BB2_9:
	setp.eq.s32 	%p7, %r16, 0;
	@%p7 bra 	$L__BB2_15;
	and.b32  	%r19, %r4, 3;
	setp.lt.u32 	%p8, %r16, 4;
	@%p8 bra 	$L__BB2_12;
	add.s32 	%r35, %r41, %r3;
	mul.wide.s32 	%rd20, %r35, 4;
	add.s64 	%rd21, %rd1, %rd20;
	ld.global.f32 	%f90, [%rd21];
	mul.wide.u32 	%rd22, %r41, 4;
	add.s64 	%rd23, %rd2, %rd22;
	ld.global.f32 	%f91, [%rd23];
	fma.rn.f32 	%f92, %f90, %f91, %f115;
	ld.global.f32 	%f93, [%rd21+4];
	ld.global.f32 	%f94, [%rd23+4];
	fma.rn.f32 	%f95, %f93, %f94, %f92;
	ld.global.f32 	%f96, [%rd21+8];
	ld.global.f32 	%f97, [%rd23+8];
	fma.rn.f32 	%f98, %f96, %f97, %f95;
	ld.global.f32 	%f99, [%rd21+12];
	ld.global.f32 	%f100, [%rd23+12];
	fma.rn.f32 	%f115, %f99, %f100, %f98;
	add.s32 	%r41, %r41, 4;
$L__BB2_12:
	setp.eq.s32 	%p9, %r19, 0;
	@%p9 bra 	$L__BB2_15;
	mul.wide.u32 	%rd24, %r41, 4;
	add.s64 	%rd32, %rd2, %rd24;
	add.s32 	%r44, %r41, %r3;
	neg.s32 	%r43, %r19;
$L__BB2_14:
	.pragma "nounroll";
	mul.wide.s32 	%rd25, %r44, 4;
	add.s64 	%rd26, %rd1, %rd25;
	ld.global.f32 	%f101, [%rd26];
	ld.global.f32 	%f102, [%rd32];
	fma.rn.f32 	%f115, %f101, %f102, %f115;
	add.s64 	%rd32, %rd32, 4;
	add.s32 	%r44, %r44, 1;
	add.s32 	%r43, %r43, 1;
	setp.ne.s32 	%p10, %r43, 0;
	@%p10 bra 	$L__BB2_14;
$L__BB2_15:
	mul.wide.u32 	%rd27, %r1, 4;
	add.s64 	%rd28, %rd2, %rd27;
	ld.global.f32 	%f103, [%rd28];
	sub.f32 	%f104, %f103, %f115;
	mad.lo.s32 	%r36, %r28, %r1, %r1;
	mul.wide.u32 	%rd29, %r36, 4;
	add.s64 	%rd30, %rd1, %rd29;
	ld.global.f32 	%f105, [%rd30];
	div.rn.f32 	%f106, %f104, %f105;
	st.global.f32 	[%rd28], %f106;
$L__BB2_16:
	ret;

}


// ===== COMPILED SASS (sm_100) =====

	.target	sm_100

	.elftype	@"ET_EXEC"


//--------------------- .note.nv.tkinfo           --------------------------
	.section	.note.nv.tkinfo,"",@"SHT_NOTE"
	.sectionflags	@"SHF_NOTE_NV_TKINFO"
	.tkinfo
        /*0018*/ 	.word	0x00000002
        /*0030*/ 	.string	""
        /*0030*/ 	.string	"ptxas"
        /*0030*/ 	.string	"Cuda compilation tools, release 13.0, V13.0.88"
        /*0030*/ 	.string	"Build cuda_13.0.r13.0/compiler.36424714_0"
        /*0030*/ 	.string	"-arch sm_100 -m 64 "



//--------------------- .note.nv.cuinfo           --------------------------
	.section	.note.nv.cuinfo,"",@"SHT_NOTE"
	.sectionflags	@"SHF_NOTE_NV_CUINFO"
        /*0018*/ 	.short	0x0002
        /*001a*/ 	.short	0x0064
        /*001c*/ 	.short	0x0082
	.zero		2


//--------------------- .nv.info                  --------------------------
	.section	.nv.info,"",@"SHT_CUDA_INFO"
	.align	4


	//----- nvinfo : EIATTR_REGCOUNT
	.align		4
        /*0000*/ 	.byte	0x04, 0x2f
        /*0002*/ 	.short	(.L_1 - .L_0)
	.align		4
.L_0:
        /*0004*/ 	.word	index@(_Z19pivot_decompositionPfPiS0_i)
        /*0008*/ 	.word	0x00000020


	//----- nvinfo : EIATTR_FRAME_SIZE
	.align		4
.L_1:
        /*000c*/ 	.byte	0x04, 0x11
        /*000e*/ 	.short	(.L_3 - .L_2)
	.align		4
.L_2:
        /*0010*/ 	.word	index@($__internal_1_$__cuda_sm3x_div_rn_noftz_f32_slowpath)
        /*0014*/ 	.word	0x00000000


	//----- nvinfo : EIATTR_FRAME_SIZE
	.align		4
.L_3:
        /*0018*/ 	.byte	0x04, 0x11
        /*001a*/ 	.short	(.L_5 - .L_4)
	.align		4
.L_4:
        /*001c*/ 	.word	index@(_Z19pivot_decompositionPfPiS0_i)
        /*0020*/ 	.word	0x00000000


	//----- nvinfo : EIATTR_REGCOUNT
	.align		4
.L_5:
        /*0024*/ 	.byte	0x04, 0x2f
        /*0026*/ 	.short	(.L_7 - .L_6)
	.align		4
.L_6:
        /*0028*/ 	.word	index@(_Z20forward_substitutionPfS_Pii)
        /*002c*/ 	.word	0x0000001f


	//----- nvinfo : EIATTR_FRAME_SIZE
	.align		4
.L_7:
        /*0030*/ 	.byte	0x04, 0x11
        /*0032*/ 	.short	(.L_9 - .L_8)
	.align		4
.L_8:
        /*0034*/ 	.word	index@(_Z20forward_substitutionPfS_Pii)
        /*0038*/ 	.word	0x00000000


	//----- nvinfo : EIATTR_REGCOUNT
	.align		4
.L_9:
        /*003c*/ 	.byte	0x04, 0x2f
        /*003e*/ 	.short	(.L_11 - .L_10)
	.align		4
.L_10:
        /*0040*/ 	.word	index@(_Z21backward_substitutionPfS_Pii)
        /*0044*/ 	.word	0x00000020


	//----- nvinfo : EIATTR_FRAME_SIZE
	.align		4
.L_11:
        /*0048*/ 	.byte	0x04, 0x11
        /*004a*/ 	.short	(.L_13 - .L_12)
	.align		4
.L_12:
        /*004c*/ 	.word	index@($__internal_0_$__cuda_sm3x_div_rn_noftz_f32_slowpath)
        /*0050*/ 	.word	0x00000000


	//----- nvinfo : EIATTR_FRAME_SIZE
	.align		4
.L_13:
        /*0054*/ 	.byte	0x04, 0x11
        /*0056*/ 	.short	(.L_15 - .L_14)
	.align		4
.L_14:
        /*0058*/ 	.word	index@(_Z21backward_substitutionPfS_Pii)
        /*005c*/ 	.word	0x00000000


	//----- nvinfo : EIATTR_MIN_STACK_SIZE
	.align		4
.L_15:
        /*0060*/ 	.byte	0x04, 0x12
        /*0062*/ 	.short	(.L_17 - .L_16)
	.align		4
.L_16:
        /*0064*/ 	.word	index@(_Z21backward_substitutionPfS_Pii)
        /*0068*/ 	.word	0x00000000


	//----- nvinfo : EIATTR_MIN_STACK_SIZE
	.align		4
.L_17:
        /*006c*/ 	.byte	0x04, 0x12
        /*006e*/ 	.short	(.L_19 - .L_18)
	.align		4
.L_18:
        /*0070*/ 	.word	index@(_Z20forward_substitutionPfS_Pii)
        /*0074*/ 	.word	0x00000000


	//----- nvinfo : EIATTR_MIN_STACK_SIZE
	.align		4
.L_19:
        /*0078*/ 	.byte	0x04, 0x12
        /*007a*/ 	.short	(.L_21 - .L_20)
	.align		4
.L_20:
        /*007c*/ 	.word	index@(_Z19pivot_decompositionPfPiS0_i)
        /*0080*/ 	.word	0x00000000
.L_21:


//--------------------- .nv.compat                --------------------------
	.section	.nv.compat,"",@"SHT_CUDA_COMPAT_INFO"
	.align	4
        /*0000*/ 	.byte	0x02, 0x09, 0x00, 0x00, 0x02, 0x02, 0x01, 0x00, 0x02, 0x05, 0x05, 0x00, 0x03, 0x07, 0x01, 0x01
        /*0010*/ 	.byte	0x02, 0x03, 0x00, 0x00, 0x02, 0x06, 0x01, 0x00, 0x04, 0x0b, 0x08, 0x00, 0x01, 0x00, 0x00, 0x00
        /*0020*/ 	.byte	0x00, 0x00, 0x00, 0x00


//--------------------- .nv.info._Z21backward_substitutionPfS_Pii --------------------------
	.section	.nv.info._Z21backward_substitutionPfS_Pii,"",@"SHT_CUDA_INFO"
	.sectionflags	@""
	.align	4


	//----- nvinfo : EIATTR_CUDA_API_VERSION
	.align		4
        /*0000*/ 	.byte	0x04, 0x37
        /*0002*/ 	.short	(.L_23 - .L_22)
.L_22:
        /*0004*/ 	.word	0x00000082


	//----- nvinfo : EIATTR_KPARAM_INFO
	.align		4
.L_23:
        /*0008*/ 	.byte	0x04, 0x17
        /*000a*/ 	.short	(.L_25 - .L_24)
.L_24:
        /*000c*/ 	.word	0x00000000
        /*0010*/ 	.short	0x0003
        /*0012*/ 	.short	0x0018
        /*0014*/ 	.byte	0x00, 0xf0, 0x11, 0x00


	//----- nvinfo : EIATTR_KPARAM_INFO
	.align		4
.L_25:
        /*0018*/ 	.byte	0x04, 0x17
        /*001a*/ 	.short	(.L_27 - .L_26)
.L_26:
        /*001c*/ 	.word	0x00000000
        /*0020*/ 	.short	0x0002
        /*0022*/ 	.short	0x0010
        /*0024*/ 	.byte	0x00, 0xf5, 0x21, 0x00


	//----- nvinfo : EIATTR_KPARAM_INFO
	.align		4
.L_27:
        /*0028*/ 	.byte	0x04, 0x17
        /*002a*/ 	.short	(.L_29 - .L_28)
.L_28:
        /*002c*/ 	.word	0x00000000
        /*0030*/ 	.short	0x0001
        /*0032*/ 	.short	0x0008
        /*0034*/ 	.byte	0x00, 0xf5, 0x21, 0x00


	//----- nvinfo : EIATTR_KPARAM_INFO
	.align		4
.L_29:
        /*0038*/ 	.byte	0x04, 0x17
        /*003a*/ 	.short	(.L_31 - .L_30)
.L_30:
        /*003c*/ 	.word	0x00000000
        /*0040*/ 	.short	0x0000
        /*0042*/ 	.short	0x0000
        /*0044*/ 	.byte	0x00, 0xf5, 0x21, 0x00


	//----- nvinfo : EIATTR_SPARSE_MMA_MASK
	.align		4
.L_31:
        /*0048*/ 	.byte	0x03, 0x50
        /*004a*/ 	.short	0x0000


	//----- nvinfo : EIATTR_MAXREG_COUNT
	.align		4
        /*004c*/ 	.byte	0x03, 0x1b
        /*004e*/ 	.short	0x00ff


	//----- nvinfo : EIATTR_MERCURY_ISA_VERSION
	.align		4
        /*0050*/ 	.byte	0x03, 0x5f
        /*0052*/ 	.short	0x0101


	//----- nvinfo : EIATTR_VRC_CTA_INIT_COUNT
	.align		4
        /*0054*/ 	.byte	0x02, 0x4a
	.zero		1
	.zero		1


	//----- nvinfo : EIATTR_EXIT_INSTR_OFFSETS
	.align		4
        /*0058*/ 	.byte	0x04, 0x1c
        /*005a*/ 	.short	(.L_33 - .L_32)


	//   ....[0]....
.L_32:
        /*005c*/ 	.word	0x00000040


	//   ....[1]....
        /*0060*/ 	.word	0x00000c40


	//----- nvinfo : EIATTR_CRS_STACK_SIZE
	.align		4
.L_33:
        /*0064*/ 	.byte	0x04, 0x1e
        /*0066*/ 	.short	(.L_35 - .L_34)
.L_34:
        /*0068*/ 	.word	0x00000000


	//----- nvinfo : EIATTR_CBANK_PARAM_SIZE
	.align		4
.L_35:
        /*006c*/ 	.byte	0x03, 0x19
        /*006e*/ 	.short	0x001c


	//----- nvinfo : EIATTR_PARAM_CBANK
	.align		4
        /*0070*/ 	.byte	0x04, 0x0a
        /*0072*/ 	.short	(.L_37 - .L_36)
	.align		4
.L_36:
        /*0074*/ 	.word	index@(.nv.constant0._Z21backward_substitutionPfS_Pii)
        /*0078*/ 	.short	0x0380
        /*007a*/ 	.short	0x001c


	//----- nvinfo : EIATTR_SW_WAR
	.align		4
.L_37:
        /*007c*/ 	.byte	0x04, 0x36
        /*007e*/ 	.short	(.L_39 - .L_38)
.L_38:
        /*0080*/ 	.word	0x00000008
.L_39:


//--------------------- .nv.info._Z20forward_substitutionPfS_Pii --------------------------
	.section	.nv.info._Z20forward_substitutionPfS_Pii,"",@"SHT_CUDA_INFO"
	.sectionflags	@""
	.align	4


	//----- nvinfo : EIATTR_CUDA_API_VERSION
	.align		4
        /*0000*/ 	.byte	0x04, 0x37
        /*0002*/ 	.short	(.L_41 - .L_40)
.L_40:
        /*0004*/ 	.word	0x00000082


	//----- nvinfo : EIATTR_KPARAM_INFO
	.align		4
.L_41:
        /*0008*/ 	.byte	0x04, 0x17
        /*000a*/ 	.short	(.L_43 - .L_42)
.L_42:
        /*000c*/ 	.word	0x00000000
        /*0010*/ 	.short	0x0003
        /*0012*/ 	.short	0x0018
        /*0014*/ 	.byte	0x00, 0xf0, 0x11, 0x00


	//----- nvinfo : EIATTR_KPARAM_INFO
	.align		4
.L_43:
        /*0018*/ 	.byte	0x04, 0x17
        /*001a*/ 	.short	(.L_45 - .L_44)
.L_44:
        /*001c*/ 	.word	0x00000000
        /*0020*/ 	.short	0x0002
        /*0022*/ 	.short	0x0010
        /*0024*/ 	.byte	0x00, 0xf5, 0x21, 0x00


	//----- nvinfo : EIATTR_KPARAM_INFO
	.align		4
.L_45:
        /*0028*/ 	.byte	0x04, 0x17
        /*002a*/ 	.short	(.L_47 - .L_46)
.L_46:
        /*002c*/ 	.word	0x00000000
        /*0030*/ 	.short	0x0001
        /*0032*/ 	.short	0x0008
        /*0034*/ 	.byte	0x00, 0xf5, 0x21, 0x00


	//----- nvinfo : EIATTR_KPARAM_INFO
	.align		4
.L_47:
        /*0038*/ 	.byte	0x04, 0x17
        /*003a*/ 	.short	(.L_49 - .L_48)
.L_48:
        /*003c*/ 	.word	0x00000000
        /*0040*/ 	.short	0x0000
        /*0042*/ 	.short	0x0000
        /*0044*/ 	.byte	0x00, 0xf5, 0x21, 0x00


	//----- nvinfo : EIATTR_SPARSE_MMA_MASK
	.align		4
.L_49:
        /*0048*/ 	.byte	0x03, 0x50
        /*004a*/ 	.short	0x0000


	//----- nvinfo : EIATTR_MAXREG_COUNT
	.align		4
        /*004c*/ 	.byte	0x03, 0x1b
        /*004e*/ 	.short	0x00ff


	//----- nvinfo : EIATTR_MERCURY_ISA_VERSION
	.align		4
        /*0050*/ 	.byte	0x03, 0x5f
        /*0052*/ 	.short	0x0101


	//----- nvinfo : EIATTR_VRC_CTA_INIT_COUNT
	.align		4
        /*0054*/ 	.byte	0x02, 0x4a
	.zero		1
	.zero		1


	//----- nvinfo : EIATTR_EXIT_INSTR_OFFSETS
	.align		4
        /*0058*/ 	.byte	0x04, 0x1c
        /*005a*/ 	.short	(.L_51 - .L_50)


	//   ....[0]....
.L_50:
        /*005c*/ 	.word	0x00000040


	//   ....[1]....
        /*0060*/ 	.word	0x00000ae0


	//----- nvinfo : EIATTR_CRS_STACK_SIZE
	.align		4
.L_51:
        /*0064*/ 	.byte	0x04, 0x1e
        /*0066*/ 	.short	(.L_53 - .L_52)
.L_52:
        /*0068*/ 	.word	0x00000000


	//----- nvinfo : EIATTR_CBANK_PARAM_SIZE
	.align		4
.L_53:
        /*006c*/ 	.byte	0x03, 0x19
        /*006e*/ 	.short	0x001c


	//----- nvinfo : EIATTR_PARAM_CBANK
	.align		4
        /*0070*/ 	.byte	0x04, 0x0a
        /*0072*/ 	.short	(.L_55 - .L_54)
	.align		4
.L_54:
        /*0074*/ 	.word	index@(.nv.constant0._Z20forward_substitutionPfS_Pii)
        /*0078*/ 	.short	0x0380
        /*007a*/ 	.short	0x001c


	//----- nvinfo : EIATTR_SW_WAR
	.align		4
.L_55:
        /*007c*/ 	.byte	0x04, 0x36
        /*007e*/ 	.short	(.L_57 - .L_56)
.L_56:
        /*0080*/ 	.word	0x00000008
.L_57:


//--------------------- .nv.info._Z19pivot_decompositionPfPiS0_i --------------------------
	.section	.nv.info._Z19pivot_decompositionPfPiS0_i,"",@"SHT_CUDA_INFO"
	.sectionflags	@""
	.align	4


	//----- nvinfo : EIATTR_CUDA_API_VERSION
	.align		4
        /*0000*/ 	.byte	0x04, 0x37
        /*0002*/ 	.short	(.L_59 - .L_58)
.L_58:
        /*0004*/ 	.word	0x00000082


	//----- nvinfo : EIATTR_KPARAM_INFO
	.align		4
.L_59:
        /*0008*/ 	.byte	0x04, 0x17
        /*000a*/ 	.short	(.L_61 - .L_60)
.L_60:
        /*000c*/ 	.word	0x00000000
        /*0010*/ 	.short	0x0003
        /*0012*/ 	.short	0x0018
        /*0014*/ 	.byte	0x00, 0xf0, 0x11, 0x00


	//----- nvinfo : EIATTR_KPARAM_INFO
	.align		4
.L_61:
        /*0018*/ 	.byte	0x04, 0x17
        /*001a*/ 	.short	(.L_63 - .L_62)
.L_62:
        /*001c*/ 	.word	0x00000000
        /*0020*/ 	.short	0x0002
        /*0022*/ 	.short	0x0010
        /*0024*/ 	.byte	0x00, 0xf5, 0x21, 0x00


	//----- nvinfo : EIATTR_KPARAM_INFO
	.align		4
.L_63:
        /*0028*/ 	.byte	0x04, 0x17
        /*002a*/ 	.short	(.L_65 - .L_64)
.L_64:
        /*002c*/ 	.word	0x00000000
        /*0030*/ 	.short	0x0001
        /*0032*/ 	.short	0x0008
        /*0034*/ 	.byte	0x00, 0xf5, 0x21, 0x00


	//----- nvinfo : EIATTR_KPARAM_INFO
	.align		4
.L_65:
        /*0038*/ 	.byte	0x04, 0x17
        /*003a*/ 	.short	(.L_67 - .L_66)
.L_66:
        /*003c*/ 	.word	0x00000000
        /*0040*/ 	.short	0x0000
        /*0042*/ 	.short	0x0000
        /*0044*/ 	.byte	0x00, 0xf5, 0x21, 0x00


	//----- nvinfo : EIATTR_SPARSE_MMA_MASK
	.align		4
.L_67:
        /*0048*/ 	.byte	0x03, 0x50
        /*004a*/ 	.short	0x0000


	//----- nvinfo : EIATTR_MAXREG_COUNT
	.align		4
        /*004c*/ 	.byte	0x03, 0x1b
        /*004e*/ 	.short	0x00ff


	//----- nvinfo : EIATTR_NUM_BARRIERS
	.align		4
        /*0050*/ 	.byte	0x02, 0x4c
        /*0052*/ 	.byte	0x01
	.zero		1


	//----- nvinfo : EIATTR_MERCURY_ISA_VERSION
	.align		4
        /*0054*/ 	.byte	0x03, 0x5f
        /*0056*/ 	.short	0x0101


	//----- nvinfo : EIATTR_VRC_CTA_INIT_COUNT
	.align		4
        /*0058*/ 	.byte	0x02, 0x4a
	.zero		1
	.zero		1


	//----- nvinfo : EIATTR_EXIT_INSTR_OFFSETS
	.align		4
        /*005c*/ 	.byte	0x04, 0x1c
        /*005e*/ 	.short	(.L_69 - .L_68)


	//   ....[0]....
.L_68:
        /*0060*/ 	.word	0x00000040


	//   ....[1]....
        /*0064*/ 	.word	0x000023f0


	//   ....[2]....
        /*0068*/ 	.word	0x00002990


	//----- nvinfo : EIATTR_CRS_STACK_SIZE
	.align		4
.L_69:
        /*006c*/ 	.byte	0x04, 0x1e
        /*006e*/ 	.short	(.L_71 - .L_70)
.L_70:
        /*0070*/ 	.word	0x00000000


	//----- nvinfo : EIATTR_CBANK_PARAM_SIZE
	.align		4
.L_71:
        /*0074*/ 	.byte	0x03, 0x19
        /*0076*/ 	.short	0x001c


	//----- nvinfo : EIATTR_PARAM_CBANK
	.align		4
        /*0078*/ 	.byte	0x04, 0x0a
        /*007a*/ 	.short	(.L_73 - .L_72)
	.align		4
.L_72:
        /*007c*/ 	.word	index@(.nv.constant0._Z19pivot_decompositionPfPiS0_i)
        /*0080*/ 	.short	0x0380
        /*0082*/ 	.short	0x001c


	//----- nvinfo : EIATTR_SW_WAR
	.align		4
.L_73:
        /*0084*/ 	.byte	0x04, 0x36
        /*0086*/ 	.short	(.L_75 - .L_74)
.L_74:
        /*0088*/ 	.word	0x00000008
.L_75:


//--------------------- .nv.callgraph             --------------------------
	.section	.nv.callgraph,"",@"SHT_CUDA_CALLGRAPH"
	.align	4
	.sectionentsize	8
	.align		4
        /*0000*/ 	.word	0x00000000
	.align		4
        /*0004*/ 	.word	0xffffffff
	.align		4
        /*0008*/ 	.word	0x00000000
	.align		4
        /*000c*/ 	.word	0xfffffffe
	.align		4
        /*0010*/ 	.word	0x00000000
	.align		4
        /*0014*/ 	.word	0xfffffffd
	.align		4
        /*0018*/ 	.word	0x00000000
	.align		4
        /*001c*/ 	.word	0xfffffffc


//--------------------- .text._Z21backward_substitutionPfS_Pii --------------------------
	.section	.text._Z21backward_substitutionPfS_Pii,"ax",@progbits
	.align	128
        .global         _Z21backward_substitutionPfS_Pii
        .type           _Z21backward_substitutionPfS_Pii,@function
        .size           _Z21backward_substitutionPfS_Pii,(.L_x_79 - _Z21backward_substitutionPfS_Pii)
        .other          _Z21backward_substitutionPfS_Pii,@"STO_CUDA_ENTRY STV_DEFAULT"
_Z21backward_substitutionPfS_Pii:
.text._Z21backward_substitutionPfS_Pii:
[----:B------:R-:W-:Y:S01]  /*0000*/  LDC R1, c[0x0][0x37c] ;  /* 0x0000df00ff017b82 */ /* 0x000fe20000000800 */
[----:B------:R-:W0:Y:S07]  /*0010*/  S2R R0, SR_TID.X ;  /* 0x0000000000007919 */ /* 0x000e2e0000002100 */
[----:B------:R-:W0:Y:S02]  /*0020*/  LDC R9, c[0x0][0x398] ;  /* 0x0000e600ff097b82 */ /* 0x000e240000000800 */
[----:B0-----:R-:W-:-:S13]  /*0030*/  ISETP.GE.AND P0, PT, R0, R9, PT ;  /* 0x000000090000720c */ /* 0x001fda0003f06270 */
[----:B------:R-:W-:Y:S05]  /*0040*/  @P0 EXIT ;  /* 0x000000000000094d */ /* 0x000fea0003800000 */
[----:B------:R-:W-:Y:S01]  /*0050*/  VIADD R2, R0, 0x1 ;  /* 0x0000000100027836 */ /* 0x000fe20000000000 */
[----:B------:R-:W0:Y:S01]  /*0060*/  LDCU.64 UR4, c[0x0][0x358] ;  /* 0x00006b00ff0477ac */ /* 0x000e220008000a00 */
[----:B------:R-:W-:Y:S01]  /*0070*/  BSSY.RECONVERGENT B0, `(.L_x_0) ;  /* 0x00000a6000007945 */ /* 0x000fe20003800200 */
[----:B------:R-:W-:Y:S02]  /*0080*/  IMAD.MOV.U32 R13, RZ, RZ, RZ ;  /* 0x000000ffff0d7224 */ /* 0x000fe400078e00ff */
[----:B------:R-:W-:-:S13]  /*0090*/  ISETP.GE.U32.AND P0, PT, R2, R9, PT ;  /* 0x000000090200720c */ /* 0x000fda0003f06070 */
[----:B------:R-:W-:Y:S05]  /*00a0*/  @P0 BRA `(.L_x_1) ;  /* 0x0000000800880947 */ /* 0x000fea0003800000 */
[----:B------:R-:W-:Y:S01]  /*00b0*/  IADD3 R3, PT, PT, -R0, -0x2, R9 ;  /* 0xfffffffe00037810 */ /* 0x000fe20007ffe109 */
[----:B------:R-:W-:Y:S01]  /*00c0*/  BSSY.RECONVERGENT B1, `(.L_x_2) ;  /* 0x000004f000017945 */ /* 0x000fe20003800200 */
[----:B------:R-:W-:Y:S01]  /*00d0*/  LOP3.LUT R8, RZ, R0, RZ, 0x33, !PT ;  /* 0x00000000ff087212 */ /* 0x000fe200078e33ff */
[----:B------:R-:W-:Y:S01]  /*00e0*/  IMAD.MOV.U32 R13, RZ, RZ, RZ ;  /* 0x000000ffff0d7224 */ /* 0x000fe200078e00ff */
[----:B------:R-:W-:Y:S02]  /*00f0*/  ISETP.GE.U32.AND P0, PT, R3, 0xf, PT ;  /* 0x0000000f0300780c */ /* 0x000fe40003f06070 */
[----:B------:R-:W-:-:S04]  /*0100*/  IADD3 R8, PT, PT, R8, R9, RZ ;  /* 0x0000000908087210 */ /* 0x000fc80007ffe0ff */
[----:B------:R-:W-:-:S07]  /*0110*/  LOP3.LUT R23, R8, 0xf, RZ, 0xc0, !PT ;  /* 0x0000000f08177812 */ /* 0x000fce00078ec0ff */
[----:B------:R-:W-:Y:S05]  /*0120*/  @!P0 BRA `(.L_x_3) ;  /* 0x0000000400208947 */ /* 0x000fea0003800000 */
[----:B------:R-:W1:Y:S01]  /*0130*/  LDC.64 R4, c[0x0][0x388] ;  /* 0x0000e200ff047b82 */ /* 0x000e620000000a00 */
[----:B------:R-:W-:Y:S01]  /*0140*/  IMAD R11, R0, R9, R0 ;  /* 0x00000009000b7224 */ /* 0x000fe200078e0200 */
[----:B------:R-:W-:Y:S01]  /*0150*/  LOP3.LUT R12, R8, 0xfffffff0, RZ, 0xc0, !PT ;  /* 0xfffffff0080c7812 */ /* 0x000fe200078ec0ff */
[----:B------:R-:W-:Y:S01]  /*0160*/  BSSY.RECONVERGENT B2, `(.L_x_4) ;  /* 0x0000043000027945 */ /* 0x000fe20003800200 */
[----:B------:R-:W-:Y:S01]  /*0170*/  IMAD.MOV.U32 R13, RZ, RZ, RZ ;  /* 0x000000ffff0d7224 */ /* 0x000fe200078e00ff */
[----:B------:R-:W-:Y:S01]  /*0180*/  MOV R10, R0 ;  /* 0x00000000000a7202 */ /* 0x000fe20000000f00 */
[----:B------:R-:W-:Y:S01]  /*0190*/  VIADD R11, R11, 0x1 ;  /* 0x000000010b0b7836 */ /* 0x000fe20000000000 */
[----:B------:R-:W-:Y:S01]  /*01a0*/  IADD3 R12, PT, PT, -R12, RZ, RZ ;  /* 0x000000ff0c0c7210 */ /* 0x000fe20007ffe1ff */
[----:B------:R-:W2:Y:S01]  /*01b0*/  LDC.64 R2, c[0x0][0x380] ;  /* 0x0000e000ff027b82 */ /* 0x000ea20000000a00 */
[----:B-1----:R-:W-:-:S03]  /*01c0*/  IMAD.WIDE.U32 R4, R0, 0x4, R4 ;  /* 0x0000000400047825 */ /* 0x002fc600078e0004 */
[----:B------:R-:W-:Y:S02]  /*01d0*/  IADD3 R4, P1, PT, R4, 0x20, RZ ;  /* 0x0000002004047810 */ /* 0x000fe40007f3e0ff */
[----:B--2---:R-:W-:Y:S02]  /*01e0*/  IADD3 R2, P0, PT, R2, 0x20, RZ ;  /* 0x0000002002027810 */ /* 0x004fe40007f1e0ff */
[----:B------:R-:W-:-:S03]  /*01f0*/  IADD3.X R5, PT, PT, RZ, R5, RZ, P1, !PT ;  /* 0x00000005ff057210 */ /* 0x000fc60000ffe4ff */
[----:B------:R-:W-:-:S08]  /*0200*/  IMAD.X R3, RZ, RZ, R3, P0 ;  /* 0x000000ffff037224 */ /* 0x000fd000000e0603 */
.L_x_5:
[----:B------:R-:W-:Y:S01]  /*0210*/  IMAD.WIDE R6, R11, 0x4, R2 ;  /* 0x000000040b067825 */ /* 0x000fe200078e0202 */
[----:B0-----:R-:W2:Y:S04]  /*0220*/  LDG.E R17, desc[UR4][R4.64+-0x1c] ;  /* 0xffffe40404117981 */ /* 0x001ea8000c1e1900 */
[----:B------:R-:W2:Y:S04]  /*0230*/  LDG.E R16, desc[UR4][R6.64+-0x20] ;  /* 0xffffe00406107981 */ /* 0x000ea8000c1e1900 */
[----:B------:R-:W3:Y:S04]  /*0240*/  LDG.E R18, desc[UR4][R4.64+-0x18] ;  /* 0xffffe80404127981 */ /* 0x000ee8000c1e1900 */
[----:B------:R-:W3:Y:S04]  /*0250*/  LDG.E R27, desc[UR4][R6.64+-0x1c] ;  /* 0xffffe404061b7981 */ /* 0x000ee8000c1e1900 */
[----:B------:R-:W4:Y:S04]  /*0260*/  LDG.E R14, desc[UR4][R4.64+-0x14] ;  /* 0xffffec04040e7981 */ /* 0x000f28000c1e1900 */
[----:B------:R-:W4:Y:S04]  /*0270*/  LDG.E R15, desc[UR4][R6.64+-0x18] ;  /* 0xffffe804060f7981 */ /* 0x000f28000c1e1900 */
[----:B------:R-:W5:Y:S04]  /*0280*/  LDG.E R19, desc[UR4][R4.64+-0x10] ;  /* 0xfffff00404137981 */ /* 0x000f68000c1e1900 */
[----:B------:R-:W5:Y:S04]  /*0290*/  LDG.E R20, desc[UR4][R6.64+-0x14] ;  /* 0xffffec0406147981 */ /* 0x000f68000c1e1900 */
[----:B------:R-:W5:Y:S04]  /*02a0*/  LDG.E R21, desc[UR4][R4.64+-0xc] ;  /* 0xfffff40404157981 */ /* 0x000f68000c1e1900 */
[----:B------:R-:W5:Y:S04]  /*02b0*/  LDG.E R22, desc[UR4][R6.64+-0x10] ;  /* 0xfffff00406167981 */ /* 0x000f68000c1e1900 */
[----:B------:R-:W5:Y:S04]  /*02c0*/  LDG.E R24, desc[UR4][R4.64+-0x8] ;  /* 0xfffff80404187981 */ /* 0x000f68000c1e1900 */
[----:B------:R-:W5:Y:S04]  /*02d0*/  LDG.E R25, desc[UR4][R6.64+-0xc] ;  /* 0xfffff40406197981 */ /* 0x000f68000c1e1900 */
[----:B------:R-:W5:Y:S01]  /*02e0*/  LDG.E R26, desc[UR4][R4.64+0x20] ;  /* 0x00002004041a7981 */ /* 0x000f62000c1e1900 */
[----:B--2---:R-:W-:-:S03]  /*02f0*/  FFMA R16, R16, R17, R13 ;  /* 0x0000001110107223 */ /* 0x004fc6000000000d */
[----:B------:R-:W2:Y:S04]  /*0300*/  LDG.E R17, desc[UR4][R4.64+-0x4] ;  /* 0xfffffc0404117981 */ /* 0x000ea8000c1e1900 */
[----:B------:R-:W2:Y:S01]  /*0310*/  LDG.E R13, desc[UR4][R4.64] ;  /* 0x00000004040d7981 */ /* 0x000ea2000c1e1900 */
[----:B---3--:R-:W-:-:S03]  /*0320*/  FFMA R16, R27, R18, R16 ;  /* 0x000000121b107223 */ /* 0x008fc60000000010 */
[----:B------:R-:W2:Y:S01]  /*0330*/  LDG.E R18, desc[UR4][R6.64+-0x8] ;  /* 0xfffff80406127981 */ /* 0x000ea2000c1e1900 */
[----:B----4-:R-:W-:-:S03]  /*0340*/  FFMA R27, R15, R14, R16 ;  /* 0x0000000e0f1b7223 */ /* 0x010fc60000000010 */
[----:B------:R-:W3:Y:S04]  /*0350*/  LDG.E R14, desc[UR4][R6.64+-0x4] ;  /* 0xfffffc04060e7981 */ /* 0x000ee8000c1e1900 */
[----:B------:R-:W4:Y:S04]  /*0360*/  LDG.E R15, desc[UR4][R4.64+0x4] ;  /* 0x00000404040f7981 */ /* 0x000f28000c1e1900 */
[----:B------:R-:W4:Y:S01]  /*0370*/  LDG.E R16, desc[UR4][R6.64] ;  /* 0x0000000406107981 */ /* 0x000f22000c1e1900 */
[----:B-----5:R-:W-:-:S03]  /*0380*/  FFMA R19, R20, R19, R27 ;  /* 0x0000001314137223 */ /* 0x020fc6000000001b */
[----:B------:R-:W5:Y:S01]  /*0390*/  LDG.E R20, desc[UR4][R6.64+0x4] ;  /* 0x0000040406147981 */ /* 0x000f62000c1e1900 */
[----:B------:R-:W-:-:S03]  /*03a0*/  FFMA R22, R22, R21, R19 ;  /* 0x0000001516167223 */ /* 0x000fc60000000013 */
[----:B------:R-:W5:Y:S04]  /*03b0*/  LDG.E R19, desc[UR4][R4.64+0x8] ;  /* 0x0000080404137981 */ /* 0x000f68000c1e1900 */
[----:B------:R-:W5:Y:S01]  /*03c0*/  LDG.E R21, desc[UR4][R6.64+0x8] ;  /* 0x0000080406157981 */ /* 0x000f62000c1e1900 */
[----:B------:R-:W-:-:S03]  /*03d0*/  FFMA R25, R25, R24, R22 ;  /* 0x0000001819197223 */ /* 0x000fc60000000016 */
[----:B------:R-:W5:Y:S04]  /*03e0*/  LDG.E R22, desc[UR4][R4.64+0xc] ;  /* 0x00000c0404167981 */ /* 0x000f68000c1e1900 */
[----:B------:R-:W5:Y:S04]  /*03f0*/  LDG.E R24, desc[UR4][R6.64+0x14] ;  /* 0x0000140406187981 */ /* 0x000f68000c1e1900 */
[----:B------:R-:W5:Y:S01]  /*0400*/  LDG.E R27, desc[UR4][R6.64+0x1c] ;  /* 0x00001c04061b7981 */ /* 0x000f62000c1e1900 */
[----:B--2---:R-:W-:-:S03]  /*0410*/  FFMA R25, R18, R17, R25 ;  /* 0x0000001112197223 */ /* 0x004fc60000000019 */
[----:B------:R-:W2:Y:S04]  /*0420*/  LDG.E R18, desc[UR4][R4.64+0x10] ;  /* 0x0000100404127981 */ /* 0x000ea8000c1e1900 */
[----:B------:R-:W2:Y:S01]  /*0430*/  LDG.E R17, desc[UR4][R6.64+0xc] ;  /* 0x00000c0406117981 */ /* 0x000ea2000c1e1900 */
[----:B---3--:R-:W-:-:S03]  /*0440*/  FFMA R25, R14, R13, R25 ;  /* 0x0000000d0e197223 */ /* 0x008fc60000000019 */
[----:B------:R-:W3:Y:S04]  /*0450*/  LDG.E R13, desc[UR4][R4.64+0x14] ;  /* 0x00001404040d7981 */ /* 0x000ee8000c1e1900 */
[----:B------:R-:W3:Y:S01]  /*0460*/  LDG.E R14, desc[UR4][R6.64+0x10] ;  /* 0x00001004060e7981 */ /* 0x000ee2000c1e1900 */
[----:B----4-:R-:W-:-:S03]  /*0470*/  FFMA R29, R16, R15, R25 ;  /* 0x0000000f101d7223 */ /* 0x010fc60000000019 */
[----:B------:R-:W4:Y:S04]  /*0480*/  LDG.E R25, desc[UR4][R4.64+0x18] ;  /* 0x0000180404197981 */ /* 0x000f28000c1e1900 */
[----:B------:R0:W4:Y:S04]  /*0490*/  LDG.E R16, desc[UR4][R4.64+0x1c] ;  /* 0x00001c0404107981 */ /* 0x000128000c1e1900 */
[----:B------:R-:W4:Y:S01]  /*04a0*/  LDG.E R15, desc[UR4][R6.64+0x18] ;  /* 0x00001804060f7981 */ /* 0x000f22000c1e1900 */
[----:B-----5:R-:W-:Y:S01]  /*04b0*/  FFMA R20, R20, R19, R29 ;  /* 0x0000001314147223 */ /* 0x020fe2000000001d */
[----:B------:R-:W-:-:S03]  /*04c0*/  VIADD R12, R12, 0x10 ;  /* 0x000000100c0c7836 */ /* 0x000fc60000000000 */
[----:B------:R-:W-:Y:S02]  /*04d0*/  FFMA R20, R21, R22, R20 ;  /* 0x0000001615147223 */ /* 0x000fe40000000014 */
[----:B------:R-:W-:Y:S02]  /*04e0*/  ISETP.NE.AND P0, PT, R12, RZ, PT ;  /* 0x000000ff0c00720c */ /* 0x000fe40003f05270 */
[----:B0-----:R-:W-:Y:S01]  /*04f0*/  IADD3 R4, P1, PT, R4, 0x40, RZ ;  /* 0x0000004004047810 */ /* 0x001fe20007f3e0ff */
[----:B------:R-:W-:Y:S01]  /*0500*/  VIADD R10, R10, 0x10 ;  /* 0x000000100a0a7836 */ /* 0x000fe20000000000 */
[----:B------:R-:W-:Y:S02]  /*0510*/  IADD3 R11, PT, PT, R11, 0x10, RZ ;  /* 0x000000100b0b7810 */ /* 0x000fe40007ffe0ff */
[----:B------:R-:W-:Y:S01]  /*0520*/  IADD3.X R5, PT, PT, RZ, R5, RZ, P1, !PT ;  /* 0x00000005ff057210 */ /* 0x000fe20000ffe4ff */
[----:B--2---:R-:W-:-:S04]  /*0530*/  FFMA R17, R17, R18, R20 ;  /* 0x0000001211117223 */ /* 0x004fc80000000014 */
[----:B---3--:R-:W-:-:S04]  /*0540*/  FFMA R13, R14, R13, R17 ;  /* 0x0000000d0e0d7223 */ /* 0x008fc80000000011 */
[----:B----4-:R-:W-:-:S04]  /*0550*/  FFMA R24, R24, R25, R13 ;  /* 0x0000001918187223 */ /* 0x010fc8000000000d */
[----:B------:R-:W-:-:S04]  /*0560*/  FFMA R16, R15, R16, R24 ;  /* 0x000000100f107223 */ /* 0x000fc80000000018 */
[----:B------:R-:W-:Y:S01]  /*0570*/  FFMA R13, R27, R26, R16 ;  /* 0x0000001a1b0d7223 */ /* 0x000fe20000000010 */
[----:B------:R-:W-:Y:S06]  /*0580*/  @P0 BRA `(.L_x_5) ;  /* 0xfffffffc00200947 */ /* 0x000fec000383ffff */
[----:B------:R-:W-:Y:S05]  /*0590*/  BSYNC.RECONVERGENT B2 ;  /* 0x0000000000027941 */ /* 0x000fea0003800200 */
.L_x_4:
[----:B------:R-:W-:-:S07]  /*05a0*/  VIADD R2, R10, 0x1 ;  /* 0x000000010a027836 */ /* 0x000fce0000000000 */
.L_x_3:
[----:B0-----:R-:W-:Y:S05]  /*05b0*/  BSYNC.RECONVERGENT B1 ;  /* 0x0000000000017941 */ /* 0x001fea0003800200 */
.L_x_2:
[----:B------:R-:W-:-:S13]  /*05c0*/  ISETP.NE.AND P0, PT, R23, RZ, PT ;  /* 0x000000ff1700720c */ /* 0x000fda0003f05270 */
[----:B------:R-:W-:Y:S05]  /*05d0*/  @!P0 BRA `(.L_x_1) ;  /* 0x00000004003c8947 */ /* 0x000fea0003800000 */
[----:B------:R-:W-:Y:S01]  /*05e0*/  ISETP.GE.U32.AND P0, PT, R23, 0x8, PT ;  /* 0x000000081700780c */ /* 0x000fe20003f06070 */
[----:B------:R-:W-:Y:S01]  /*05f0*/  BSSY.RECONVERGENT B1, `(.L_x_6) ;  /* 0x0000022000017945 */ /* 0x000fe20003800200 */
[----:B------:R-:W-:-:S04]  /*0600*/  LOP3.LUT R21, R8, 0x7, RZ, 0xc0, !PT ;  /* 0x0000000708157812 */ /* 0x000fc800078ec0ff */
[----:B------:R-:W-:-:S07]  /*0610*/  ISETP.NE.AND P1, PT, R21, RZ, PT ;  /* 0x000000ff1500720c */ /* 0x000fce0003f25270 */
[----:B------:R-:W-:Y:S06]  /*0620*/  @!P0 BRA `(.L_x_7) ;  /* 0x0000000000788947 */ /* 0x000fec0003800000 */
[----:B------:R-:W0:Y:S01]  /*0630*/  LDC.64 R6, c[0x0][0x380] ;  /* 0x0000e000ff067b82 */ /* 0x000e220000000a00 */
[----:B------:R-:W-:-:S07]  /*0640*/  IMAD R3, R0, R9, R2 ;  /* 0x0000000900037224 */ /* 0x000fce00078e0202 */
[----:B------:R-:W1:Y:S01]  /*0650*/  LDC.64 R4, c[0x0][0x388] ;  /* 0x0000e200ff047b82 */ /* 0x000e620000000a00 */
[----:B0-----:R-:W-:-:S05]  /*0660*/  IMAD.WIDE R6, R3, 0x4, R6 ;  /* 0x0000000403067825 */ /* 0x001fca00078e0206 */
[----:B------:R-:W2:Y:S01]  /*0670*/  LDG.E R18, desc[UR4][R6.64] ;  /* 0x0000000406127981 */ /* 0x000ea2000c1e1900 */
[----:B-1----:R-:W-:-:S03]  /*0680*/  IMAD.WIDE.U32 R4, R2, 0x4, R4 ;  /* 0x0000000402047825 */ /* 0x002fc600078e0004 */
[----:B------:R-:W3:Y:S04]  /*0690*/  LDG.E R20, desc[UR4][R6.64+0x4] ;  /* 0x0000040406147981 */ /* 0x000ee8000c1e1900 */
[----:B------:R-:W2:Y:S04]  /*06a0*/  LDG.E R17, desc[UR4][R4.64] ;  /* 0x0000000404117981 */ /* 0x000ea8000c1e1900 */
        /* <DEDUP_REMOVED lines=12> */
[----:B------:R-:W5:Y:S01]  /*0770*/  LDG.E R26, desc[UR4][R4.64+0x1c] ;  /* 0x00001c04041a7981 */ /* 0x000f62000c1e1900 */
[----:B------:R-:W-:Y:S01]  /*0780*/  IADD3 R2, PT, PT, R2, 0x8, RZ ;  /* 0x0000000802027810 */ /* 0x000fe20007ffe0ff */
[----:B--2---:R-:W-:-:S04]  /*0790*/  FFMA R17, R18, R17, R13 ;  /* 0x0000001112117223 */ /* 0x004fc8000000000d */
[----:B---3--:R-:W-:-:S04]  /*07a0*/  FFMA R17, R20, R19, R17 ;  /* 0x0000001314117223 */ /* 0x008fc80000000011 */
[----:B----4-:R-:W-:-:S04]  /*07b0*/  FFMA R17, R22, R23, R17 ;  /* 0x0000001716117223 */ /* 0x010fc80000000011 */
[----:B-----5:R-:W-:-:S04]  /*07c0*/  FFMA R24, R24, R25, R17 ;  /* 0x0000001918187223 */ /* 0x020fc80000000011 */
[----:B------:R-:W-:-:S04]  /*07d0*/  FFMA R16, R15, R16, R24 ;  /* 0x000000100f107223 */ /* 0x000fc80000000018 */
[----:B------:R-:W-:-:S04]  /*07e0*/  FFMA R12, R11, R12, R16 ;  /* 0x0000000c0b0c7223 */ /* 0x000fc80000000010 */
[----:B------:R-:W-:-:S04]  /*07f0*/  FFMA R3, R3, R10, R12 ;  /* 0x0000000a03037223 */ /* 0x000fc8000000000c */
[----:B------:R-:W-:-:S07]  /*0800*/  FFMA R13, R14, R26, R3 ;  /* 0x0000001a0e0d7223 */ /* 0x000fce0000000003 */
.L_x_7:
[----:B------:R-:W-:Y:S05]  /*0810*/  BSYNC.RECONVERGENT B1 ;  /* 0x0000000000017941 */ /* 0x000fea0003800200 */
.L_x_6:
        /* <DEDUP_REMOVED lines=18> */
[----:B------:R-:W5:Y:S01]  /*0940*/  LDG.E R17, desc[UR4][R6.64+0xc] ;  /* 0x00000c0406117981 */ /* 0x000f62000c1e1900 */
[----:B------:R-:W-:-:S02]  /*0950*/  VIADD R2, R2, 0x4 ;  /* 0x0000000402027836 */ /* 0x000fc40000000000 */
[----:B--2---:R-:W-:-:S04]  /*0960*/  FFMA R3, R10, R3, R13 ;  /* 0x000000030a037223 */ /* 0x004fc8000000000d */
[----:B---3--:R-:W-:-:S04]  /*0970*/  FFMA R3, R12, R11, R3 ;  /* 0x0000000b0c037223 */ /* 0x008fc80000000003 */
[----:B----4-:R-:W-:-:S04]  /*0980*/  FFMA R3, R14, R15, R3 ;  /* 0x0000000f0e037223 */ /* 0x010fc80000000003 */
[----:B-----5:R-:W-:-:S07]  /*0990*/  FFMA R13, R16, R17, R3 ;  /* 0x00000011100d7223 */ /* 0x020fce0000000003 */
.L_x_9:
[----:B------:R-:W-:Y:S05]  /*09a0*/  BSYNC.RECONVERGENT B1 ;  /* 0x0000000000017941 */ /* 0x000fea0003800200 */
.L_x_8:
[----:B------:R-:W-:Y:S05]  /*09b0*/  @!P1 BRA `(.L_x_1) ;  /* 0x0000000000449947 */ /* 0x000fea0003800000 */
[----:B------:R-:W0:Y:S01]  /*09c0*/  LDC.64 R6, c[0x0][0x388] ;  /* 0x0000e200ff067b82 */ /* 0x000e220000000a00 */
[----:B------:R-:W-:Y:S02]  /*09d0*/  IMAD.MOV R8, RZ, RZ, -R8 ;  /* 0x000000ffff087224 */ /* 0x000fe400078e0a08 */
[----:B------:R-:W-:-:S05]  /*09e0*/  IMAD R11, R0, R9, R2 ;  /* 0x00000009000b7224 */ /* 0x000fca00078e0202 */
[----:B------:R-:W1:Y:S01]  /*09f0*/  LDC.64 R4, c[0x0][0x380] ;  /* 0x0000e000ff047b82 */ /* 0x000e620000000a00 */
[----:B0-----:R-:W-:-:S03]  /*0a00*/  IMAD.WIDE.U32 R6, R2, 0x4, R6 ;  /* 0x0000000402067825 */ /* 0x001fc600078e0006 */
[----:B------:R-:W-:-:S07]  /*0a10*/  MOV R10, R6 ;  /* 0x00000006000a7202 */ /* 0x000fce0000000f00 */
.L_x_10:
[----:B-1----:R-:W-:Y:S01]  /*0a20*/  IMAD.WIDE R2, R11, 0x4, R4 ;  /* 0x000000040b027825 */ /* 0x002fe200078e0204 */
[----:B------:R-:W-:-:S05]  /*0a30*/  MOV R6, R10 ;  /* 0x0000000a00067202 */ /* 0x000fca0000000f00 */
[----:B------:R-:W2:Y:S04]  /*0a40*/  LDG.E R2, desc[UR4][R2.64] ;  /* 0x0000000402027981 */ /* 0x000ea8000c1e1900 */
[----:B------:R0:W2:Y:S01]  /*0a50*/  LDG.E R6, desc[UR4][R6.64] ;  /* 0x0000000406067981 */ /* 0x0000a2000c1e1900 */
[----:B------:R-:W-:Y:S01]  /*0a60*/  VIADD R8, R8, 0x1 ;  /* 0x0000000108087836 */ /* 0x000fe20000000000 */
[----:B------:R-:W-:Y:S02]  /*0a70*/  IADD3 R10, P1, PT, R10, 0x4, RZ ;  /* 0x000000040a0a7810 */ /* 0x000fe40007f3e0ff */
[----:B------:R-:W-:Y:S02]  /*0a80*/  IADD3 R11, PT, PT, R11, 0x1, RZ ;  /* 0x000000010b0b7810 */ /* 0x000fe40007ffe0ff */
[----:B------:R-:W-:Y:S01]  /*0a90*/  ISETP.NE.AND P0, PT, R8, RZ, PT ;  /* 0x000000ff0800720c */ /* 0x000fe20003f05270 */
[----:B0-----:R-:W-:-:S02]  /*0aa0*/  IMAD.X R7, RZ, RZ, R7, P1 ;  /* 0x000000ffff077224 */ /* 0x001fc400008e0607 */
[----:B--2---:R-:W-:-:S10]  /*0ab0*/  FFMA R13, R2, R6, R13 ;  /* 0x00000006020d7223 */ /* 0x004fd4000000000d */
[----:B------:R-:W-:Y:S05]  /*0ac0*/  @P0 BRA `(.L_x_10) ;  /* 0xfffffffc00d40947 */ /* 0x000fea000383ffff */
.L_x_1:
[----:B0-----:R-:W-:Y:S05]  /*0ad0*/  BSYNC.RECONVERGENT B0 ;  /* 0x0000000000007941 */ /* 0x001fea0003800200 */
.L_x_0:
[----:B------:R-:W0:Y:S01]  /*0ae0*/  LDC.64 R2, c[0x0][0x380] ;  /* 0x0000e000ff027b82 */ /* 0x000e220000000a00 */
[----:B------:R-:W-:-:S07]  /*0af0*/  IMAD R9, R0, R9, R0 ;  /* 0x0000000900097224 */ /* 0x000fce00078e0200 */
[----:B------:R-:W1:Y:S01]  /*0b00*/  LDC.64 R4, c[0x0][0x388] ;  /* 0x0000e200ff047b82 */ /* 0x000e620000000a00 */
[----:B0-----:R-:W-:-:S06]  /*0b10*/  IMAD.WIDE.U32 R2, R9, 0x4, R2 ;  /* 0x0000000409027825 */ /* 0x001fcc00078e0002 */
[----:B------:R-:W2:Y:S01]  /*0b20*/  LDG.E R3, desc[UR4][R2.64] ;  /* 0x0000000402037981 */ /* 0x000ea2000c1e1900 */
[----:B-1----:R-:W-:-:S05]  /*0b30*/  IMAD.WIDE.U32 R4, R0, 0x4, R4 ;  /* 0x0000000400047825 */ /* 0x002fca00078e0004 */
[----:B------:R-:W3:Y:S01]  /*0b40*/  LDG.E R0, desc[UR4][R4.64] ;  /* 0x0000000404007981 */ /* 0x000ee2000c1e1900 */
[----:B------:R-:W-:Y:S01]  /*0b50*/  BSSY.RECONVERGENT B0, `(.L_x_11) ;  /* 0x000000d000007945 */ /* 0x000fe20003800200 */
[----:B--2---:R-:W0:Y:S01]  /*0b60*/  MUFU.RCP R6, R3 ;  /* 0x0000000300067308 */ /* 0x004e220000001000 */
[----:B---3--:R-:W-:-:S07]  /*0b70*/  FADD R0, R0, -R13 ;  /* 0x8000000d00007221 */ /* 0x008fce0000000000 */
[----:B------:R-:W1:Y:S01]  /*0b80*/  FCHK P0, R0, R3 ;  /* 0x0000000300007302 */ /* 0x000e620000000000 */
[----:B0-----:R-:W-:-:S04]  /*0b90*/  FFMA R7, -R3, R6, 1 ;  /* 0x3f80000003077423 */ /* 0x001fc80000000106 */
[----:B------:R-:W-:-:S04]  /*0ba0*/  FFMA R7, R6, R7, R6 ;  /* 0x0000000706077223 */ /* 0x000fc80000000006 */
[----:B------:R-:W-:-:S04]  /*0bb0*/  FFMA R6, R0, R7, RZ ;  /* 0x0000000700067223 */ /* 0x000fc800000000ff */
[----:B------:R-:W-:-:S04]  /*0bc0*/  FFMA R8, -R3, R6, R0 ;  /* 0x0000000603087223 */ /* 0x000fc80000000100 */
[----:B------:R-:W-:Y:S01]  /*0bd0*/  FFMA R7, R7, R8, R6 ;  /* 0x0000000807077223 */ /* 0x000fe20000000006 */
[----:B-1----:R-:W-:Y:S06]  /*0be0*/  @!P0 BRA `(.L_x_12) ;  /* 0x00000000000c8947 */ /* 0x002fec0003800000 */
[----:B------:R-:W-:-:S07]  /*0bf0*/  MOV R2, 0xc10 ;  /* 0x00000c1000027802 */ /* 0x000fce0000000f00 */
[----:B------:R-:W-:Y:S05]  /*0c00*/  CALL.REL.NOINC `($__internal_0_$__cuda_sm3x_div_rn_noftz_f32_slowpath) ;  /* 0x0000000000107944 */ /* 0x000fea0003c00000 */
[----:B------:R-:W-:-:S07]  /*0c10*/  MOV R7, R0 ;  /* 0x0000000000077202 */ /* 0x000fce0000000f00 */
.L_x_12:
[----:B------:R-:W-:Y:S05]  /*0c20*/  BSYNC.RECONVERGENT B0 ;  /* 0x0000000000007941 */ /* 0x000fea0003800200 */
.L_x_11:
[----:B------:R-:W-:Y:S01]  /*0c30*/  STG.E desc[UR4][R4.64], R7 ;  /* 0x0000000704007986 */ /* 0x000fe2000c101904 */
[----:B------:R-:W-:Y:S05]  /*0c40*/  EXIT ;  /* 0x000000000000794d */ /* 0x000fea0003800000 */
        .weak           $__internal_0_$__cuda_sm3x_div_rn_noftz_f32_slowpath
        .type           $__internal_0_$__cuda_sm3x_div_rn_noftz_f32_slowpath,@function
        .size           $__internal_0_$__cuda_sm3x_div_rn_noftz_f32_slowpath,(.L_x_79 - $__internal_0_$__cuda_sm3x_div_rn_noftz_f32_slowpath)
$__internal_0_$__cuda_sm3x_div_rn_noftz_f32_slowpath:
[----:B------:R-:W-:Y:S01]  /*0c50*/  SHF.R.U32.HI R7, RZ, 0x17, R3 ;  /* 0x00000017ff077819 */ /* 0x000fe20000011603 */
[----:B------:R-:W-:Y:S01]  /*0c60*/  BSSY.RECONVERGENT B1, `(.L_x_13) ;  /* 0x0000064000017945 */ /* 0x000fe20003800200 */
[--C-:B------:R-:W-:Y:S02]  /*0c70*/  SHF.R.U32.HI R6, RZ, 0x17, R0.reuse ;  /* 0x00000017ff067819 */ /* 0x100fe40000011600 */
[----:B------:R-:W-:Y:S02]  /*0c80*/  LOP3.LUT R7, R7, 0xff, RZ, 0xc0, !PT ;  /* 0x000000ff07077812 */ /* 0x000fe400078ec0ff */
[----:B------:R-:W-:Y:S01]  /*0c90*/  LOP3.LUT R12, R6, 0xff, RZ, 0xc0, !PT ;  /* 0x000000ff060c7812 */ /* 0x000fe200078ec0ff */
[----:B------:R-:W-:Y:S01]  /*0ca0*/  IMAD.MOV.U32 R6, RZ, RZ, R0 ;  /* 0x000000ffff067224 */ /* 0x000fe200078e0000 */
[----:B------:R-:W-:Y:S01]  /*0cb0*/  MOV R9, R3 ;  /* 0x0000000300097202 */ /* 0x000fe20000000f00 */
[----:B------:R-:W-:Y:S01]  /*0cc0*/  VIADD R10, R7, 0xffffffff ;  /* 0xffffffff070a7836 */ /* 0x000fe20000000000 */
[----:B------:R-:W-:-:S04]  /*0cd0*/  IADD3 R11, PT, PT, R12, -0x1, RZ ;  /* 0xffffffff0c0b7810 */ /* 0x000fc80007ffe0ff */
[----:B------:R-:W-:-:S04]  /*0ce0*/  ISETP.GT.U32.AND P0, PT, R10, 0xfd, PT ;  /* 0x000000fd0a00780c */ /* 0x000fc80003f04070 */
[----:B------:R-:W-:-:S13]  /*0cf0*/  ISETP.GT.U32.OR P0, PT, R11, 0xfd, P0 ;  /* 0x000000fd0b00780c */ /* 0x000fda0000704470 */
[----:B------:R-:W-:Y:S01]  /*0d00*/  @!P0 IMAD.MOV.U32 R8, RZ, RZ, RZ ;  /* 0x000000ffff088224 */ /* 0x000fe200078e00ff */
[----:B------:R-:W-:Y:S06]  /*0d10*/  @!P0 BRA `(.L_x_14) ;  /* 0x00000000005c8947 */ /* 0x000fec0003800000 */
[----:B------:R-:W-:Y:S02]  /*0d20*/  FSETP.GTU.FTZ.AND P0, PT, |R0|, +INF , PT ;  /* 0x7f8000000000780b */ /* 0x000fe40003f1c200 */
[----:B------:R-:W-:-:S04]  /*0d30*/  FSETP.GTU.FTZ.AND P1, PT, |R3|, +INF , PT ;  /* 0x7f8000000300780b */ /* 0x000fc80003f3c200 */
[----:B------:R-:W-:-:S13]  /*0d40*/  PLOP3.LUT P0, PT, P0, P1, PT, 0xf8, 0x8f ;  /* 0x00000000008f781c */ /* 0x000fda0000703f70 */
[----:B------:R-:W-:Y:S05]  /*0d50*/  @P0 BRA `(.L_x_15) ;  /* 0x00000004004c0947 */ /* 0x000fea0003800000 */
[----:B------:R-:W-:-:S13]  /*0d60*/  LOP3.LUT P0, RZ, R9, 0x7fffffff, R6, 0xc8, !PT ;  /* 0x7fffffff09ff7812 */ /* 0x000fda000780c806 */
[----:B------:R-:W-:Y:S05]  /*0d70*/  @!P0 BRA `(.L_x_16) ;  /* 0x00000004003c8947 */ /* 0x000fea0003800000 */
[C---:B------:R-:W-:Y:S02]  /*0d80*/  FSETP.NEU.FTZ.AND P2, PT, |R0|.reuse, +INF , PT ;  /* 0x7f8000000000780b */ /* 0x040fe40003f5d200 */
[----:B------:R-:W-:Y:S02]  /*0d90*/  FSETP.NEU.FTZ.AND P1, PT, |R3|, +INF , PT ;  /* 0x7f8000000300780b */ /* 0x000fe40003f3d200 */
[----:B------:R-:W-:-:S11]  /*0da0*/  FSETP.NEU.FTZ.AND P0, PT, |R0|, +INF , PT ;  /* 0x7f8000000000780b */ /* 0x000fd60003f1d200 */
[----:B------:R-:W-:Y:S05]  /*0db0*/  @!P1 BRA !P2, `(.L_x_16) ;  /* 0x00000004002c9947 */ /* 0x000fea0005000000 */
[----:B------:R-:W-:-:S04]  /*0dc0*/  LOP3.LUT P2, RZ, R6, 0x7fffffff, RZ, 0xc0, !PT ;  /* 0x7fffffff06ff7812 */ /* 0x000fc8000784c0ff */
[----:B------:R-:W-:-:S13]  /*0dd0*/  PLOP3.LUT P1, PT, P1, P2, PT, 0x2f, 0xf2 ;  /* 0x0000000000f2781c */ /* 0x000fda0000f24577 */
[----:B------:R-:W-:Y:S05]  /*0de0*/  @P1 BRA `(.L_x_17) ;  /* 0x0000000400181947 */ /* 0x000fea0003800000 */
[----:B------:R-:W-:-:S04]  /*0df0*/  LOP3.LUT P1, RZ, R9, 0x7fffffff, RZ, 0xc0, !PT ;  /* 0x7fffffff09ff7812 */ /* 0x000fc8000782c0ff */
[----:B------:R-:W-:-:S13]  /*0e00*/  PLOP3.LUT P0, PT, P0, P1, PT, 0x2f, 0xf2 ;  /* 0x0000000000f2781c */ /* 0x000fda0000702577 */
[----:B------:R-:W-:Y:S05]  /*0e10*/  @P0 BRA `(.L_x_18) ;  /* 0x0000000400000947 */ /* 0x000fea0003800000 */
[----:B------:R-:W-:Y:S02]  /*0e20*/  ISETP.GE.AND P0, PT, R11, RZ, PT ;  /* 0x000000ff0b00720c */ /* 0x000fe40003f06270 */
[----:B------:R-:W-:-:S11]  /*0e30*/  ISETP.GE.AND P1, PT, R10, RZ, PT ;  /* 0x000000ff0a00720c */ /* 0x000fd60003f26270 */
[----:B------:R-:W-:Y:S01]  /*0e40*/  @P0 MOV R8, RZ ;  /* 0x000000ff00080202 */ /* 0x000fe20000000f00 */
[----:B------:R-:W-:Y:S02]  /*0e50*/  @!P0 IMAD.MOV.U32 R8, RZ, RZ, -0x40 ;  /* 0xffffffc0ff088424 */ /* 0x000fe400078e00ff */
[----:B------:R-:W-:Y:S01]  /*0e60*/  @!P0 FFMA R6, R0, 1.84467440737095516160e+19, RZ ;  /* 0x5f80000000068823 */ /* 0x000fe200000000ff */
[----:B------:R-:W-:Y:S02]  /*0e70*/  @!P1 FFMA R9, R3, 1.84467440737095516160e+19, RZ ;  /* 0x5f80000003099823 */ /* 0x000fe400000000ff */
[----:B------:R-:W-:-:S07]  /*0e80*/  @!P1 IADD3 R8, PT, PT, R8, 0x40, RZ ;  /* 0x0000004008089810 */ /* 0x000fce0007ffe0ff */
.L_x_14:
[----:B------:R-:W-:Y:S01]  /*0e90*/  LEA R0, R7, 0xc0800000, 0x17 ;  /* 0xc080000007007811 */ /* 0x000fe200078eb8ff */
[----:B------:R-:W-:Y:S01]  /*0ea0*/  BSSY.RECONVERGENT B2, `(.L_x_19) ;  /* 0x0000036000027945 */ /* 0x000fe20003800200 */
[----:B------:R-:W-:-:S03]  /*0eb0*/  IADD3 R3, PT, PT, R12, -0x7f, RZ ;  /* 0xffffff810c037810 */ /* 0x000fc60007ffe0ff */
[----:B------:R-:W-:Y:S01]  /*0ec0*/  IMAD.IADD R9, R9, 0x1, -R0 ;  /* 0x0000000109097824 */ /* 0x000fe200078e0a00 */
[C---:B------:R-:W-:Y:S01]  /*0ed0*/  IADD3 R7, PT, PT, R3.reuse, 0x7f, -R7 ;  /* 0x0000007f03077810 */ /* 0x040fe20007ffe807 */
[----:B------:R-:W-:Y:S02]  /*0ee0*/  IMAD R0, R3, -0x800000, R6 ;  /* 0xff80000003007824 */ /* 0x000fe400078e0206 */
[----:B------:R-:W0:Y:S01]  /*0ef0*/  MUFU.RCP R10, R9 ;  /* 0x00000009000a7308 */ /* 0x000e220000001000 */
[----:B------:R-:W-:Y:S01]  /*0f00*/  FADD.FTZ R11, -R9, -RZ ;  /* 0x800000ff090b7221 */ /* 0x000fe20000010100 */
[----:B------:R-:W-:-:S03]  /*0f10*/  IMAD.IADD R7, R7, 0x1, R8 ;  /* 0x0000000107077824 */ /* 0x000fc600078e0208 */
[----:B0-----:R-:W-:-:S04]  /*0f20*/  FFMA R13, R10, R11, 1 ;  /* 0x3f8000000a0d7423 */ /* 0x001fc8000000000b */
[----:B------:R-:W-:-:S04]  /*0f30*/  FFMA R15, R10, R13, R10 ;  /* 0x0000000d0a0f7223 */ /* 0x000fc8000000000a */
[----:B------:R-:W-:-:S04]  /*0f40*/  FFMA R6, R0, R15, RZ ;  /* 0x0000000f00067223 */ /* 0x000fc800000000ff */
[----:B------:R-:W-:-:S04]  /*0f50*/  FFMA R13, R11, R6, R0 ;  /* 0x000000060b0d7223 */ /* 0x000fc80000000000 */
[----:B------:R-:W-:-:S04]  /*0f60*/  FFMA R6, R15, R13, R6 ;  /* 0x0000000d0f067223 */ /* 0x000fc80000000006 */
[----:B------:R-:W-:-:S04]  /*0f70*/  FFMA R11, R11, R6, R0 ;  /* 0x000000060b0b7223 */ /* 0x000fc80000000000 */
[----:B------:R-:W-:-:S05]  /*0f80*/  FFMA R0, R15, R11, R6 ;  /* 0x0000000b0f007223 */ /* 0x000fca0000000006 */
[----:B------:R-:W-:-:S04]  /*0f90*/  SHF.R.U32.HI R3, RZ, 0x17, R0 ;  /* 0x00000017ff037819 */ /* 0x000fc80000011600 */
[----:B------:R-:W-:-:S04]  /*0fa0*/  LOP3.LUT R3, R3, 0xff, RZ, 0xc0, !PT ;  /* 0x000000ff03037812 */ /* 0x000fc800078ec0ff */
[----:B------:R-:W-:-:S05]  /*0fb0*/  IADD3 R9, PT, PT, R3, R7, RZ ;  /* 0x0000000703097210 */ /* 0x000fca0007ffe0ff */
[----:B------:R-:W-:-:S05]  /*0fc0*/  VIADD R3, R9, 0xffffffff ;  /* 0xffffffff09037836 */ /* 0x000fca0000000000 */
[----:B------:R-:W-:-:S13]  /*0fd0*/  ISETP.GE.U32.AND P0, PT, R3, 0xfe, PT ;  /* 0x000000fe0300780c */ /* 0x000fda0003f06070 */
[----:B------:R-:W-:Y:S05]  /*0fe0*/  @!P0 BRA `(.L_x_20) ;  /* 0x0000000000808947 */ /* 0x000fea0003800000 */
[----:B------:R-:W-:-:S13]  /*0ff0*/  ISETP.GT.AND P0, PT, R9, 0xfe, PT ;  /* 0x000000fe0900780c */ /* 0x000fda0003f04270 */
[----:B------:R-:W-:Y:S05]  /*1000*/  @P0 BRA `(.L_x_21) ;  /* 0x00000000006c0947 */ /* 0x000fea0003800000 */
[----:B------:R-:W-:-:S13]  /*1010*/  ISETP.GE.AND P0, PT, R9, 0x1, PT ;  /* 0x000000010900780c */ /* 0x000fda0003f06270 */
[----:B------:R-:W-:Y:S05]  /*1020*/  @P0 BRA `(.L_x_22) ;  /* 0x0000000000740947 */ /* 0x000fea0003800000 */
[----:B------:R-:W-:Y:S02]  /*1030*/  ISETP.GE.AND P0, PT, R9, -0x18, PT ;  /* 0xffffffe80900780c */ /* 0x000fe40003f06270 */
[----:B------:R-:W-:-:S11]  /*1040*/  LOP3.LUT R0, R0, 0x80000000, RZ, 0xc0, !PT ;  /* 0x8000000000007812 */ /* 0x000fd600078ec0ff */
[----:B------:R-:W-:Y:S05]  /*1050*/  @!P0 BRA `(.L_x_22) ;  /* 0x0000000000688947 */ /* 0x000fea0003800000 */
[-CC-:B------:R-:W-:Y:S01]  /*1060*/  FFMA.RZ R3, R15, R11.reuse, R6.reuse ;  /* 0x0000000b0f037223 */ /* 0x180fe2000000c006 */
[C---:B------:R-:W-:Y:S02]  /*1070*/  IADD3 R8, PT, PT, R9.reuse, 0x20, RZ ;  /* 0x0000002009087810 */ /* 0x040fe40007ffe0ff */
[----:B------:R-:W-:Y:S02]  /*1080*/  ISETP.NE.AND P2, PT, R9, RZ, PT ;  /* 0x000000ff0900720c */ /* 0x000fe40003f45270 */
[----:B------:R-:W-:Y:S01]  /*1090*/  LOP3.LUT R7, R3, 0x7fffff, RZ, 0xc0, !PT ;  /* 0x007fffff03077812 */ /* 0x000fe200078ec0ff */
[CCC-:B------:R-:W-:Y:S01]  /*10a0*/  FFMA.RP R3, R15.reuse, R11.reuse, R6.reuse ;  /* 0x0000000b0f037223 */ /* 0x1c0fe20000008006 */
[----:B------:R-:W-:Y:S01]  /*10b0*/  FFMA.RM R6, R15, R11, R6 ;  /* 0x0000000b0f067223 */ /* 0x000fe20000004006 */
[----:B------:R-:W-:Y:S01]  /*10c0*/  ISETP.NE.AND P1, PT, R9, RZ, PT ;  /* 0x000000ff0900720c */ /* 0x000fe20003f25270 */
[----:B------:R-:W-:Y:S01]  /*10d0*/  IMAD.MOV R9, RZ, RZ, -R9 ;  /* 0x000000ffff097224 */ /* 0x000fe200078e0a09 */
[----:B------:R-:W-:-:S02]  /*10e0*/  LOP3.LUT R7, R7, 0x800000, RZ, 0xfc, !PT ;  /* 0x0080000007077812 */ /* 0x000fc400078efcff */
[----:B------:R-:W-:Y:S02]  /*10f0*/  FSETP.NEU.FTZ.AND P0, PT, R3, R6, PT ;  /* 0x000000060300720b */ /* 0x000fe40003f1d000 */
[----:B------:R-:W-:Y:S02]  /*1100*/  SHF.L.U32 R8, R7, R8, RZ ;  /* 0x0000000807087219 */ /* 0x000fe400000006ff */
[----:B------:R-:W-:Y:S02]  /*1110*/  SEL R6, R9, RZ, P2 ;  /* 0x000000ff09067207 */ /* 0x000fe40001000000 */
[----:B------:R-:W-:Y:S02]  /*1120*/  ISETP.NE.AND P1, PT, R8, RZ, P1 ;  /* 0x000000ff0800720c */ /* 0x000fe40000f25270 */
[----:B------:R-:W-:Y:S02]  /*1130*/  SHF.R.U32.HI R6, RZ, R6, R7 ;  /* 0x00000006ff067219 */ /* 0x000fe40000011607 */
[----:B------:R-:W-:-:S02]  /*1140*/  PLOP3.LUT P0, PT, P0, P1, PT, 0xf8, 0x8f ;  /* 0x00000000008f781c */ /* 0x000fc40000703f70 */
[----:B------:R-:W-:Y:S02]  /*1150*/  SHF.R.U32.HI R8, RZ, 0x1, R6 ;  /* 0x00000001ff087819 */ /* 0x000fe40000011606 */
[----:B------:R-:W-:-:S04]  /*1160*/  SEL R3, RZ, 0x1, !P0 ;  /* 0x00000001ff037807 */ /* 0x000fc80004000000 */
[----:B------:R-:W-:-:S04]  /*1170*/  LOP3.LUT R3, R3, 0x1, R8, 0xf8, !PT ;  /* 0x0000000103037812 */ /* 0x000fc800078ef808 */
[----:B------:R-:W-:-:S04]  /*1180*/  LOP3.LUT R3, R3, R6, RZ, 0xc0, !PT ;  /* 0x0000000603037212 */ /* 0x000fc800078ec0ff */
[----:B------:R-:W-:-:S04]  /*1190*/  IADD3 R3, PT, PT, R8, R3, RZ ;  /* 0x0000000308037210 */ /* 0x000fc80007ffe0ff */
[----:B------:R-:W-:Y:S01]  /*11a0*/  LOP3.LUT R0, R3, R0, RZ, 0xfc, !PT ;  /* 0x0000000003007212 */ /* 0x000fe200078efcff */
[----:B------:R-:W-:Y:S06]  /*11b0*/  BRA `(.L_x_22) ;  /* 0x0000000000107947 */ /* 0x000fec0003800000 */
.L_x_21:
[----:B------:R-:W-:-:S04]  /*11c0*/  LOP3.LUT R0, R0, 0x80000000, RZ, 0xc0, !PT ;  /* 0x8000000000007812 */ /* 0x000fc800078ec0ff */
[----:B------:R-:W-:Y:S01]  /*11d0*/  LOP3.LUT R0, R0, 0x7f800000, RZ, 0xfc, !PT ;  /* 0x7f80000000007812 */ /* 0x000fe200078efcff */
[----:B------:R-:W-:Y:S06]  /*11e0*/  BRA `(.L_x_22) ;  /* 0x0000000000047947 */ /* 0x000fec0003800000 */
.L_x_20:
[----:B------:R-:W-:-:S07]  /*11f0*/  IMAD R0, R7, 0x800000, R0 ;  /* 0x0080000007007824 */ /* 0x000fce00078e0200 */
.L_x_22:
[----:B------:R-:W-:Y:S05]  /*1200*/  BSYNC.RECONVERGENT B2 ;  /* 0x0000000000027941 */ /* 0x000fea0003800200 */
.L_x_19:
[----:B------:R-:W-:Y:S05]  /*1210*/  BRA `(.L_x_23) ;  /* 0x0000000000207947 */ /* 0x000fea0003800000 */
.L_x_18:
[----:B------:R-:W-:-:S04]  /*1220*/  LOP3.LUT R0, R9, 0x80000000, R6, 0x48, !PT ;  /* 0x8000000009007812 */ /* 0x000fc800078e4806 */
[----:B------:R-:W-:Y:S01]  /*1230*/  LOP3.LUT R0, R0, 0x7f800000, RZ, 0xfc, !PT ;  /* 0x7f80000000007812 */ /* 0x000fe200078efcff */
[----:B------:R-:W-:Y:S06]  /*1240*/  BRA `(.L_x_23) ;  /* 0x0000000000147947 */ /* 0x000fec0003800000 */
.L_x_17:
[----:B------:R-:W-:Y:S01]  /*1250*/  LOP3.LUT R0, R9, 0x80000000, R6, 0x48, !PT ;  /* 0x8000000009007812 */ /* 0x000fe200078e4806 */
[----:B------:R-:W-:Y:S06]  /*1260*/  BRA `(.L_x_23) ;  /* 0x00000000000c7947 */ /* 0x000fec0003800000 */
.L_x_16:
[----:B------:R-:W0:Y:S01]  /*1270*/  MUFU.RSQ R0, -QNAN ;  /* 0xffc0000000007908 */ /* 0x000e220000001400 */
[----:B------:R-:W-:Y:S05]  /*1280*/  BRA `(.L_x_23) ;  /* 0x0000000000047947 */ /* 0x000fea0003800000 */
.L_x_15:
[----:B------:R-:W-:-:S07]  /*1290*/  FADD.FTZ R0, R0, R3 ;  /* 0x0000000300007221 */ /* 0x000fce0000010000 */
.L_x_23:
[----:B------:R-:W-:Y:S05]  /*12a0*/  BSYNC.RECONVERGENT B1 ;  /* 0x0000000000017941 */ /* 0x000fea0003800200 */
.L_x_13:
[----:B------:R-:W-:-:S04]  /*12b0*/  HFMA2 R3, -RZ, RZ, 0, 0 ;  /* 0x00000000ff037431 */ /* 0x000fc800000001ff */
[----:B0-----:R-:W-:Y:S05]  /*12c0*/  RET.REL.NODEC R2 `(_Z21backward_substitutionPfS_Pii) ;  /* 0xffffffec024c7950 */ /* 0x001fea0003c3ffff */
.L_x_24:
[----:B------:R-:W-:-:S00]  /*12d0*/  BRA `(.L_x_24) ;  /* 0xfffffffc00fc7947 */ /* 0x000fc0000383ffff */
[----:B------:R-:W-:-:S00]  /*12e0*/  NOP ;  /* 0x0000000000007918 */ /* 0x000fc00000000000 */
        /* <DEDUP_REMOVED lines=9> */
.L_x_79:


//--------------------- .text._Z20forward_substitutionPfS_Pii --------------------------
	.section	.text._Z20forward_substitutionPfS_Pii,"ax",@progbits
	.align	128
        .global         _Z20forward_substitutionPfS_Pii
        .type           _Z20forward_substitutionPfS_Pii,@function
        .size           _Z20forward_substitutionPfS_Pii,(.L_x_82 - _Z20forward_substitutionPfS_Pii)
        .other          _Z20forward_substitutionPfS_Pii,@"STO_CUDA_ENTRY STV_DEFAULT"
_Z20forward_substitutionPfS_Pii:
.text._Z20forward_substitutionPfS_Pii:
[----:B------:R-:W-:Y:S01]  /*0000*/  LDC R1, c[0x0][0x37c] ;  /* 0x0000df00ff017b82 */ /* 0x000fe20000000800 */
[----:B------:R-:W0:Y:S01]  /*0010*/  S2R R0, SR_TID.X ;  /* 0x0000000000007919 */ /* 0x000e220000002100 */
[----:B------:R-:W0:Y:S02]  /*0020*/  LDCU UR6, c[0x0][0x398] ;  /* 0x00007300ff0677ac */ /* 0x000e240008000800 */
[----:B0-----:R-:W-:-:S13]  /*0030*/  ISETP.GE.AND P0, PT, R0, UR6, PT ;  /* 0x0000000600007c0c */ /* 0x001fda000bf06270 */
[----:B------:R-:W-:Y:S05]  /*0040*/  @P0 EXIT ;  /* 0x000000000000094d */ /* 0x000fea0003800000 */
[----:B------:R-:W-:Y:S01]  /*0050*/  ISETP.NE.AND P0, PT, R0, RZ, PT ;  /* 0x000000ff0000720c */ /* 0x000fe20003f05270 */
[----:B------:R-:W0:Y:S01]  /*0060*/  LDCU.64 UR4, c[0x0][0x358] ;  /* 0x00006b00ff0477ac */ /* 0x000e220008000a00 */
[----:B------:R-:W-:Y:S01]  /*0070*/  BSSY.RECONVERGENT B0, `(.L_x_25) ;  /* 0x000009d000007945 */ /* 0x000fe20003800200 */
[----:B------:R-:W-:-:S10]  /*0080*/  HFMA2 R12, -RZ, RZ, 0, 0 ;  /* 0x00000000ff0c7431 */ /* 0x000fd400000001ff */
[----:B------:R-:W-:Y:S05]  /*0090*/  @!P0 BRA `(.L_x_26) ;  /* 0x0000000800688947 */ /* 0x000fea0003800000 */
[C---:B------:R-:W-:Y:S01]  /*00a0*/  ISETP.GE.U32.AND P1, PT, R0.reuse, 0x10, PT ;  /* 0x000000100000780c */ /* 0x040fe20003f26070 */
[----:B------:R-:W-:Y:S01]  /*00b0*/  BSSY.RECONVERGENT B1, `(.L_x_27) ;  /* 0x0000048000017945 */ /* 0x000fe20003800200 */
[C---:B------:R-:W-:Y:S01]  /*00c0*/  LOP3.LUT R24, R0.reuse, 0xf, RZ, 0xc0, !PT ;  /* 0x0000000f00187812 */ /* 0x040fe200078ec0ff */
[----:B------:R-:W-:Y:S01]  /*00d0*/  IMAD R8, R0, UR6, RZ ;  /* 0x0000000600087c24 */ /* 0x000fe2000f8e02ff */
[----:B------:R-:W-:Y:S02]  /*00e0*/  MOV R12, RZ ;  /* 0x000000ff000c7202 */ /* 0x000fe40000000f00 */
[----:B------:R-:W-:Y:S02]  /*00f0*/  ISETP.NE.AND P0, PT, R24, RZ, PT ;  /* 0x000000ff1800720c */ /* 0x000fe40003f05270 */
[----:B------:R-:W-:-:S05]  /*0100*/  MOV R11, RZ ;  /* 0x000000ff000b7202 */ /* 0x000fca0000000f00 */
[----:B------:R-:W-:Y:S06]  /*0110*/  @!P1 BRA `(.L_x_28) ;  /* 0x0000000400049947 */ /* 0x000fec0003800000 */
[----:B------:R-:W1:Y:S01]  /*0120*/  LDC.64 R2, c[0x0][0x380] ;  /* 0x0000e000ff027b82 */ /* 0x000e620000000a00 */
[----:B------:R-:W-:Y:S02]  /*0130*/  LOP3.LUT R11, R0, 0x3f0, RZ, 0xc0, !PT ;  /* 0x000003f0000b7812 */ /* 0x000fe400078ec0ff */
[----:B------:R-:W-:Y:S02]  /*0140*/  MOV R12, RZ ;  /* 0x000000ff000c7202 */ /* 0x000fe40000000f00 */
[----:B------:R-:W-:Y:S02]  /*0150*/  MOV R9, R8 ;  /* 0x0000000800097202 */ /* 0x000fe40000000f00 */
[----:B------:R-:W-:Y:S01]  /*0160*/  IADD3 R10, PT, PT, -R11, RZ, RZ ;  /* 0x000000ff0b0a7210 */ /* 0x000fe20007ffe1ff */
[----:B------:R-:W2:Y:S01]  /*0170*/  LDC.64 R4, c[0x0][0x388] ;  /* 0x0000e200ff047b82 */ /* 0x000ea20000000a00 */
[----:B-1----:R-:W-:-:S04]  /*0180*/  IADD3 R2, P1, PT, R2, 0x20, RZ ;  /* 0x0000002002027810 */ /* 0x002fc80007f3e0ff */
[----:B------:R-:W-:Y:S02]  /*0190*/  IADD3.X R3, PT, PT, RZ, R3, RZ, P1, !PT ;  /* 0x00000003ff037210 */ /* 0x000fe40000ffe4ff */
[----:B--2---:R-:W-:-:S04]  /*01a0*/  IADD3 R4, P2, PT, R4, 0x20, RZ ;  /* 0x0000002004047810 */ /* 0x004fc80007f5e0ff */
[----:B------:R-:W-:-:S09]  /*01b0*/  IADD3.X R5, PT, PT, RZ, R5, RZ, P2, !PT ;  /* 0x00000005ff057210 */ /* 0x000fd200017fe4ff */
.L_x_29:
        /* <DEDUP_REMOVED lines=18> */
[----:B------:R-:W3:Y:S01]  /*02e0*/  LDG.E R13, desc[UR4][R6.64+-0x4] ;  /* 0xfffffc04060d7981 */ /* 0x000ee2000c1e1900 */
[----:B----4-:R-:W-:-:S03]  /*02f0*/  FFMA R25, R15, R14, R26 ;  /* 0x0000000e0f197223 */ /* 0x010fc6000000001a */
[----:B------:R-:W4:Y:S04]  /*0300*/  LDG.E R14, desc[UR4][R4.64] ;  /* 0x00000004040e7981 */ /* 0x000f28000c1e1900 */
[----:B------:R-:W4:Y:S01]  /*0310*/  LDG.E R15, desc[UR4][R6.64] ;  /* 0x00000004060f7981 */ /* 0x000f22000c1e1900 */
[----:B-----5:R-:W-:-:S03]  /*0320*/  FFMA R26, R16, R17, R25 ;  /* 0x00000011101a7223 */ /* 0x020fc60000000019 */
[----:B------:R-:W5:Y:S04]  /*0330*/  LDG.E R16, desc[UR4][R4.64+0x4] ;  /* 0x0000040404107981 */ /* 0x000f68000c1e1900 */
        /* <DEDUP_REMOVED lines=16> */
[----:B------:R-:W4:Y:S04]  /*0440*/  LDG.E R15, desc[UR4][R6.64+0x18] ;  /* 0x00001804060f7981 */ /* 0x000f28000c1e1900 */
[----:B------:R0:W4:Y:S01]  /*0450*/  LDG.E R26, desc[UR4][R4.64+0x1c] ;  /* 0x00001c04041a7981 */ /* 0x000122000c1e1900 */
[----:B-----5:R-:W-:Y:S01]  /*0460*/  FFMA R16, R17, R16, R28 ;  /* 0x0000001011107223 */ /* 0x020fe2000000001c */
[----:B------:R-:W-:-:S03]  /*0470*/  IADD3 R10, PT, PT, R10, 0x10, RZ ;  /* 0x000000100a0a7810 */ /* 0x000fc60007ffe0ff */
[----:B------:R-:W-:Y:S01]  /*0480*/  FFMA R23, R23, R22, R16 ;  /* 0x0000001617177223 */ /* 0x000fe20000000010 */
[----:B------:R-:W-:-:S03]  /*0490*/  ISETP.NE.AND P1, PT, R10, RZ, PT ;  /* 0x000000ff0a00720c */ /* 0x000fc60003f25270 */
[----:B------:R-:W-:Y:S01]  /*04a0*/  FFMA R21, R20, R21, R23 ;  /* 0x0000001514157223 */ /* 0x000fe20000000017 */
[----:B0-----:R-:W-:Y:S02]  /*04b0*/  IADD3 R4, P2, PT, R4, 0x40, RZ ;  /* 0x0000004004047810 */ /* 0x001fe40007f5e0ff */
[----:B------:R-:W-:Y:S02]  /*04c0*/  IADD3 R9, PT, PT, R9, 0x10, RZ ;  /* 0x0000001009097810 */ /* 0x000fe40007ffe0ff */
[----:B------:R-:W-:Y:S01]  /*04d0*/  IADD3.X R5, PT, PT, RZ, R5, RZ, P2, !PT ;  /* 0x00000005ff057210 */ /* 0x000fe200017fe4ff */
[----:B--2---:R-:W-:-:S04]  /*04e0*/  FFMA R19, R18, R19, R21 ;  /* 0x0000001312137223 */ /* 0x004fc80000000015 */
[----:B---3--:R-:W-:-:S04]  /*04f0*/  FFMA R12, R12, R13, R19 ;  /* 0x0000000d0c0c7223 */ /* 0x008fc80000000013 */
[----:B----4-:R-:W-:-:S04]  /*0500*/  FFMA R12, R15, R14, R12 ;  /* 0x0000000e0f0c7223 */ /* 0x010fc8000000000c */
[----:B------:R-:W-:Y:S01]  /*0510*/  FFMA R12, R25, R26, R12 ;  /* 0x0000001a190c7223 */ /* 0x000fe2000000000c */
[----:B------:R-:W-:Y:S06]  /*0520*/  @P1 BRA `(.L_x_29) ;  /* 0xfffffffc00241947 */ /* 0x000fec000383ffff */
.L_x_28:
[----:B0-----:R-:W-:Y:S05]  /*0530*/  BSYNC.RECONVERGENT B1 ;  /* 0x0000000000017941 */ /* 0x001fea0003800200 */
.L_x_27:
[----:B------:R-:W-:Y:S05]  /*0540*/  @!P0 BRA `(.L_x_26) ;  /* 0x00000004003c8947 */ /* 0x000fea0003800000 */
[----:B------:R-:W-:Y:S01]  /*0550*/  ISETP.GE.U32.AND P0, PT, R24, 0x8, PT ;  /* 0x000000081800780c */ /* 0x000fe20003f06070 */
[----:B------:R-:W-:Y:S01]  /*0560*/  BSSY.RECONVERGENT B1, `(.L_x_30) ;  /* 0x0000022000017945 */ /* 0x000fe20003800200 */
[----:B------:R-:W-:-:S04]  /*0570*/  LOP3.LUT R20, R0, 0x7, RZ, 0xc0, !PT ;  /* 0x0000000700147812 */ /* 0x000fc800078ec0ff */
[----:B------:R-:W-:-:S07]  /*0580*/  ISETP.NE.AND P1, PT, R20, RZ, PT ;  /* 0x000000ff1400720c */ /* 0x000fce0003f25270 */
[----:B------:R-:W-:Y:S06]  /*0590*/  @!P0 BRA `(.L_x_31) ;  /* 0x0000000000788947 */ /* 0x000fec0003800000 */
[----:B------:R-:W0:Y:S01]  /*05a0*/  LDC.64 R4, c[0x0][0x380] ;  /* 0x0000e000ff047b82 */ /* 0x000e220000000a00 */
[----:B------:R-:W-:-:S07]  /*05b0*/  IADD3 R7, PT, PT, R8, R11, RZ ;  /* 0x0000000b08077210 */ /* 0x000fce0007ffe0ff */
        /* <DEDUP_REMOVED lines=28> */
.L_x_31:
[----:B------:R-:W-:Y:S05]  /*0780*/  BSYNC.RECONVERGENT B1 ;  /* 0x0000000000017941 */ /* 0x000fea0003800200 */
.L_x_30:
        /* <DEDUP_REMOVED lines=19> */
[----:B------:R-:W-:Y:S01]  /*08c0*/  IADD3 R11, PT, PT, R11, 0x4, RZ ;  /* 0x000000040b0b7810 */ /* 0x000fe20007ffe0ff */
[----:B--2---:R-:W-:-:S04]  /*08d0*/  FFMA R5, R5, R9, R12 ;  /* 0x0000000905057223 */ /* 0x004fc8000000000c */
[----:B---3--:R-:W-:-:S04]  /*08e0*/  FFMA R5, R10, R13, R5 ;  /* 0x0000000d0a057223 */ /* 0x008fc80000000005 */
[----:B----4-:R-:W-:-:S04]  /*08f0*/  FFMA R5, R14, R15, R5 ;  /* 0x0000000f0e057223 */ /* 0x010fc80000000005 */
[----:B-----5:R-:W-:-:S07]  /*0900*/  FFMA R12, R16, R17, R5 ;  /* 0x00000011100c7223 */ /* 0x020fce0000000005 */
.L_x_33:
[----:B------:R-:W-:Y:S05]  /*0910*/  BSYNC.RECONVERGENT B1 ;  /* 0x0000000000017941 */ /* 0x000fea0003800200 */
.L_x_32:
[----:B------:R-:W-:Y:S05]  /*0920*/  @!P1 BRA `(.L_x_26) ;  /* 0x0000000000449947 */ /* 0x000fea0003800000 */
[----:B------:R-:W0:Y:S08]  /*0930*/  LDC.64 R6, c[0x0][0x388] ;  /* 0x0000e200ff067b82 */ /* 0x000e300000000a00 */
[----:B------:R-:W1:Y:S01]  /*0940*/  LDC.64 R2, c[0x0][0x380] ;  /* 0x0000e000ff027b82 */ /* 0x000e620000000a00 */
[----:B0-----:R-:W-:Y:S01]  /*0950*/  IMAD.WIDE.U32 R6, R11, 0x4, R6 ;  /* 0x000000040b067825 */ /* 0x001fe200078e0006 */
[----:B------:R-:W-:-:S02]  /*0960*/  IADD3 R11, PT, PT, R8, R11, RZ ;  /* 0x0000000b080b7210 */ /* 0x000fc40007ffe0ff */
[----:B------:R-:W-:Y:S02]  /*0970*/  IADD3 R8, PT, PT, -R4, RZ, RZ ;  /* 0x000000ff04087210 */ /* 0x000fe40007ffe1ff */
[----:B------:R-:W-:-:S07]  /*0980*/  MOV R9, R6 ;  /* 0x0000000600097202 */ /* 0x000fce0000000f00 */
.L_x_34:
[----:B-1----:R-:W-:Y:S01]  /*0990*/  IMAD.WIDE R4, R11, 0x4, R2 ;  /* 0x000000040b047825 */ /* 0x002fe200078e0202 */
[----:B------:R-:W-:-:S05]  /*09a0*/  MOV R6, R9 ;  /* 0x0000000900067202 */ /* 0x000fca0000000f00 */
[----:B------:R-:W2:Y:S04]  /*09b0*/  LDG.E R5, desc[UR4][R4.64] ;  /* 0x0000000404057981 */ /* 0x000ea8000c1e1900 */
[----:B------:R0:W2:Y:S01]  /*09c0*/  LDG.E R6, desc[UR4][R6.64] ;  /* 0x0000000406067981 */ /* 0x0000a2000c1e1900 */
[----:B------:R-:W-:Y:S02]  /*09d0*/  IADD3 R8, PT, PT, R8, 0x1, RZ ;  /* 0x0000000108087810 */ /* 0x000fe40007ffe0ff */
[----:B------:R-:W-:Y:S02]  /*09e0*/  IADD3 R9, P1, PT, R9, 0x4, RZ ;  /* 0x0000000409097810 */ /* 0x000fe40007f3e0ff */
[----:B------:R-:W-:Y:S02]  /*09f0*/  ISETP.NE.AND P0, PT, R8, RZ, PT ;  /* 0x000000ff0800720c */ /* 0x000fe40003f05270 */
[----:B------:R-:W-:-:S02]  /*0a00*/  IADD3 R11, PT, PT, R11, 0x1, RZ ;  /* 0x000000010b0b7810 */ /* 0x000fc40007ffe0ff */
[----:B0-----:R-:W-:Y:S01]  /*0a10*/  IADD3.X R7, PT, PT, RZ, R7, RZ, P1, !PT ;  /* 0x00000007ff077210 */ /* 0x001fe20000ffe4ff */
[----:B--2---:R-:W-:-:S08]  /*0a20*/  FFMA R12, R5, R6, R12 ;  /* 0x00000006050c7223 */ /* 0x004fd0000000000c */
[----:B------:R-:W-:Y:S05]  /*0a30*/  @P0 BRA `(.L_x_34) ;  /* 0xfffffffc00d40947 */ /* 0x000fea000383ffff */
.L_x_26:
[----:B0-----:R-:W-:Y:S05]  /*0a40*/  BSYNC.RECONVERGENT B0 ;  /* 0x0000000000007941 */ /* 0x001fea0003800200 */
.L_x_25:
[----:B------:R-:W0:Y:S08]  /*0a50*/  LDC.64 R2, c[0x0][0x390] ;  /* 0x0000e400ff027b82 */ /* 0x000e300000000a00 */
[----:B------:R-:W1:Y:S01]  /*0a60*/  LDC.64 R6, c[0x0][0x388] ;  /* 0x0000e200ff067b82 */ /* 0x000e620000000a00 */
[----:B0-----:R-:W-:-:S06]  /*0a70*/  IMAD.WIDE.U32 R2, R0, 0x4, R2 ;  /* 0x0000000400027825 */ /* 0x001fcc00078e0002 */
[----:B------:R-:W1:Y:S02]  /*0a80*/  LDG.E R3, desc[UR4][R2.64] ;  /* 0x0000000402037981 */ /* 0x000e64000c1e1900 */
[----:B-1----:R-:W-:-:S06]  /*0a90*/  IMAD.WIDE R4, R3, 0x4, R6 ;  /* 0x0000000403047825 */ /* 0x002fcc00078e0206 */
[----:B------:R-:W2:Y:S01]  /*0aa0*/  LDG.E R5, desc[UR4][R4.64] ;  /* 0x0000000404057981 */ /* 0x000ea2000c1e1900 */
[----:B------:R-:W-:-:S04]  /*0ab0*/  IMAD.WIDE.U32 R6, R0, 0x4, R6 ;  /* 0x0000000400067825 */ /* 0x000fc800078e0006 */
[----:B--2---:R-:W-:-:S05]  /*0ac0*/  FADD R9, R5, -R12 ;  /* 0x8000000c05097221 */ /* 0x004fca0000000000 */
[----:B------:R-:W-:Y:S01]  /*0ad0*/  STG.E desc[UR4][R6.64], R9 ;  /* 0x0000000906007986 */ /* 0x000fe2000c101904 */
[----:B------:R-:W-:Y:S05]  /*0ae0*/  EXIT ;  /* 0x000000000000794d */ /* 0x000fea0003800000 */
.L_x_35:
        /* <DEDUP_REMOVED lines=9> */
.L_x_82:


//--------------------- .text._Z19pivot_decompositionPfPiS0_i --------------------------
	.section	.text._Z19pivot_decompositionPfPiS0_i,"ax",@progbits
	.align	128
        .global         _Z19pivot_decompositionPfPiS0_i
        .type           _Z19pivot_decompositionPfPiS0_i,@function
        .size           _Z19pivot_decompositionPfPiS0_i,(.L_x_80 - _Z19pivot_decompositionPfPiS0_i)
        .other          _Z19pivot_decompositionPfPiS0_i,@"STO_CUDA_ENTRY STV_DEFAULT"
_Z19pivot_decompositionPfPiS0_i:
.text._Z19pivot_decompositionPfPiS0_i:
[----:B------:R-:W-:Y:S01]  /*0000*/  LDC R1, c[0x0][0x37c] ;  /* 0x0000df00ff017b82 */ /* 0x000fe20000000800 */
[----:B------:R-:W0:Y:S01]  /*0010*/  S2R R6, SR_TID.X ;  /* 0x0000000000067919 */ /* 0x000e220000002100 */
[----:B------:R-:W0:Y:S02]  /*0020*/  LDCU UR5, c[0x0][0x398] ;  /* 0x00007300ff0577ac */ /* 0x000e240008000800 */
[----:B0-----:R-:W-:-:S13]  /*0030*/  ISETP.GE.AND P0, PT, R6, UR5, PT ;  /* 0x0000000506007c0c */ /* 0x001fda000bf06270 */
[----:B------:R-:W-:Y:S05]  /*0040*/  @P0 EXIT ;  /* 0x000000000000094d */ /* 0x000fea0003800000 */
[----:B------:R-:W-:Y:S01]  /*0050*/  IADD3 R11, PT, PT, -R6, UR5, RZ ;  /* 0x00000005060b7c10 */ /* 0x000fe2000fffe1ff */
[----:B------:R-:W-:Y:S01]  /*0060*/  UIADD3 UR5, UPT, UPT, UR5, -0x1, URZ ;  /* 0xffffffff05057890 */ /* 0x000fe2000fffe0ff */
[----:B------:R-:W-:Y:S01]  /*0070*/  BSSY.RECONVERGENT B0, `(.L_x_36) ;  /* 0x00000dd000007945 */ /* 0x000fe20003800200 */
[----:B------:R-:W-:Y:S01]  /*0080*/  IMAD.MOV.U32 R7, RZ, RZ, -0x1 ;  /* 0xffffffffff077424 */ /* 0x000fe200078e00ff */
[C---:B------:R-:W-:Y:S01]  /*0090*/  LOP3.LUT R23, R11.reuse, 0xf, RZ, 0xc0, !PT ;  /* 0x0000000f0b177812 */ /* 0x040fe200078ec0ff */
[----:B------:R-:W-:Y:S01]  /*00a0*/  IMAD.MOV.U32 R18, RZ, RZ, RZ ;  /* 0x000000ffff127224 */ /* 0x000fe200078e00ff */
[C---:B------:R-:W-:Y:S01]  /*00b0*/  LOP3.LUT R24, R11.reuse, 0x7, RZ, 0xc0, !PT ;  /* 0x000000070b187812 */ /* 0x040fe200078ec0ff */
[----:B------:R-:W-:Y:S01]  /*00c0*/  IMAD.MOV.U32 R8, RZ, RZ, -0x1 ;  /* 0xffffffffff087424 */ /* 0x000fe200078e00ff */
[----:B------:R-:W-:Y:S01]  /*00d0*/  LOP3.LUT R10, R11, 0xfffffff0, RZ, 0xc0, !PT ;  /* 0xfffffff00b0a7812 */ /* 0x000fe200078ec0ff */
[----:B------:R-:W-:Y:S01]  /*00e0*/  VIADD R0, R23, 0xffffffff ;  /* 0xffffffff17007836 */ /* 0x000fe20000000000 */
[----:B------:R-:W-:Y:S01]  /*00f0*/  LOP3.LUT R11, R11, 0x3, RZ, 0xc0, !PT ;  /* 0x000000030b0b7812 */ /* 0x000fe200078ec0ff */
[----:B------:R-:W-:Y:S01]  /*0100*/  VIADD R2, R24, 0xffffffff ;  /* 0xffffffff18027836 */ /* 0x000fe20000000000 */
[----:B------:R-:W0:Y:S01]  /*0110*/  LDCU.64 UR6, c[0x0][0x358] ;  /* 0x00006b00ff0677ac */ /* 0x000e220008000a00 */
[----:B------:R-:W-:Y:S01]  /*0120*/  IMAD.MOV.U32 R9, RZ, RZ, R6 ;  /* 0x000000ffff097224 */ /* 0x000fe200078e0006 */
[----:B------:R-:W-:-:S02]  /*0130*/  ISETP.GE.U32.AND P2, PT, R0, 0x7, PT ;  /* 0x000000070000780c */ /* 0x000fc40003f46070 */
[----:B------:R-:W-:Y:S01]  /*0140*/  ISETP.GE.U32.AND P3, PT, R2, 0x3, PT ;  /* 0x000000030200780c */ /* 0x000fe20003f66070 */
[----:B------:R-:W1:Y:S01]  /*0150*/  LDCU UR4, c[0x0][0x398] ;  /* 0x00007300ff0477ac */ /* 0x000e620008000800 */
[----:B------:R-:W-:-:S11]  /*0160*/  IADD3 R0, PT, PT, -R6, UR5, RZ ;  /* 0x0000000506007c10 */ /* 0x000fd6000fffe1ff */
.L_x_46:
[----:B------:R-:W-:Y:S01]  /*0170*/  ISETP.GE.U32.AND P0, PT, R0, 0xf, PT ;  /* 0x0000000f0000780c */ /* 0x000fe20003f06070 */
[----:B------:R-:W-:Y:S01]  /*0180*/  BSSY.RECONVERGENT B1, `(.L_x_37) ;  /* 0x000005d000017945 */ /* 0x000fe20003800200 */
[----:B------:R-:W-:Y:S01]  /*0190*/  ISETP.NE.AND P4, PT, R23, RZ, PT ;  /* 0x000000ff1700720c */ /* 0x000fe20003f85270 */
[----:B------:R-:W-:-:S10]  /*01a0*/  IMAD.MOV.U32 R14, RZ, RZ, R6 ;  /* 0x000000ffff0e7224 */ /* 0x000fd400078e0006 */
[----:B------:R-:W-:Y:S05]  /*01b0*/  @!P0 BRA `(.L_x_38) ;  /* 0x0000000400648947 */ /* 0x000fea0003800000 */
[----:B------:R-:W2:Y:S01]  /*01c0*/  LDC.64 R2, c[0x0][0x380] ;  /* 0x0000e000ff027b82 */ /* 0x000ea20000000a00 */
[----:B------:R-:W-:Y:S02]  /*01d0*/  IMAD.MOV.U32 R13, RZ, RZ, RZ ;  /* 0x000000ffff0d7224 */ /* 0x000fe400078e00ff */
[----:B------:R-:W-:-:S07]  /*01e0*/  IMAD.MOV.U32 R14, RZ, RZ, R6 ;  /* 0x000000ffff0e7224 */ /* 0x000fce00078e0006 */
.L_x_39:
[----:B-1----:R-:W-:-:S04]  /*01f0*/  IMAD R5, R9, UR4, R14 ;  /* 0x0000000409057c24 */ /* 0x002fc8000f8e020e */
[----:B--2---:R-:W-:-:S05]  /*0200*/  IMAD.WIDE R4, R5, 0x4, R2 ;  /* 0x0000000405047825 */ /* 0x004fca00078e0202 */
[----:B0-----:R-:W2:Y:S04]  /*0210*/  LDG.E R19, desc[UR6][R4.64] ;  /* 0x0000000604137981 */ /* 0x001ea8000c1e1900 */
[----:B------:R-:W3:Y:S04]  /*0220*/  LDG.E R26, desc[UR6][R4.64+0x4] ;  /* 0x00000406041a7981 */ /* 0x000ee8000c1e1900 */
[----:B------:R-:W4:Y:S04]  /*0230*/  LDG.E R20, desc[UR6][R4.64+0x8] ;  /* 0x0000080604147981 */ /* 0x000f28000c1e1900 */
[----:B------:R-:W5:Y:S04]  /*0240*/  LDG.E R22, desc[UR6][R4.64+0xc] ;  /* 0x00000c0604167981 */ /* 0x000f68000c1e1900 */
[----:B------:R-:W5:Y:S04]  /*0250*/  LDG.E R21, desc[UR6][R4.64+0x10] ;  /* 0x0000100604157981 */ /* 0x000f68000c1e1900 */
[----:B------:R-:W5:Y:S04]  /*0260*/  LDG.E R17, desc[UR6][R4.64+0x14] ;  /* 0x0000140604117981 */ /* 0x000f68000c1e1900 */
[----:B------:R-:W5:Y:S04]  /*0270*/  LDG.E R16, desc[UR6][R4.64+0x18] ;  /* 0x0000180604107981 */ /* 0x000f68000c1e1900 */
[----:B------:R-:W5:Y:S04]  /*0280*/  LDG.E R12, desc[UR6][R4.64+0x1c] ;  /* 0x00001c06040c7981 */ /* 0x000f68000c1e1900 */
[----:B------:R-:W5:Y:S01]  /*0290*/  LDG.E R15, desc[UR6][R4.64+0x20] ;  /* 0x00002006040f7981 */ /* 0x000f62000c1e1900 */
[----:B--2---:R-:W-:-:S04]  /*02a0*/  FSETP.GT.AND P0, PT, |R19|, R18, PT ;  /* 0x000000121300720b */ /* 0x004fc80003f04200 */
[----:B------:R-:W-:-:S04]  /*02b0*/  FSEL R25, |R19|, R18, P0 ;  /* 0x0000001213197208 */ /* 0x000fc80000000200 */
[----:B---3--:R-:W-:-:S04]  /*02c0*/  FSETP.GT.AND P6, PT, |R26|, R25, PT ;  /* 0x000000191a00720b */ /* 0x008fc80003fc4200 */
[----:B------:R-:W-:Y:S02]  /*02d0*/  FSETP.GT.OR P1, PT, |R19|, R18, P6 ;  /* 0x000000121300720b */ /* 0x000fe40003724600 */
[----:B------:R-:W-:Y:S01]  /*02e0*/  FSEL R25, |R26|, R25, P6 ;  /* 0x000000191a197208 */ /* 0x000fe20003000200 */
[----:B------:R-:W2:Y:S03]  /*02f0*/  LDG.E R18, desc[UR6][R4.64+0x24] ;  /* 0x0000240604127981 */ /* 0x000ea6000c1e1900 */
[CC--:B----4-:R-:W-:Y:S01]  /*0300*/  FSETP.GT.AND P5, PT, |R20|.reuse, R25.reuse, PT ;  /* 0x000000191400720b */ /* 0x0d0fe20003fa4200 */
[----:B------:R-:W3:Y:S03]  /*0310*/  LDG.E R19, desc[UR6][R4.64+0x28] ;  /* 0x0000280604137981 */ /* 0x000ee6000c1e1900 */
[----:B------:R-:W-:-:S02]  /*0320*/  FSEL R27, |R20|, R25, P5 ;  /* 0x00000019141b7208 */ /* 0x000fc40002800200 */
[----:B------:R-:W-:Y:S02]  /*0330*/  SEL R7, R14, R7, P0 ;  /* 0x000000070e077207 */ /* 0x000fe40000000000 */
[----:B-----5:R-:W-:Y:S01]  /*0340*/  FSETP.GT.AND P0, PT, |R22|, R27, PT ;  /* 0x0000001b1600720b */ /* 0x020fe20003f04200 */
[----:B------:R-:W-:-:S03]  /*0350*/  @P6 VIADD R7, R14, 0x1 ;  /* 0x000000010e076836 */ /* 0x000fc60000000000 */
[----:B------:R-:W-:Y:S02]  /*0360*/  FSETP.GT.OR P6, PT, |R20|, R25, P0 ;  /* 0x000000191400720b */ /* 0x000fe400007c4600 */
[----:B------:R-:W-:Y:S01]  /*0370*/  FSEL R26, |R22|, R27, P0 ;  /* 0x0000001b161a7208 */ /* 0x000fe20000000200 */
[----:B------:R-:W4:Y:S01]  /*0380*/  LDG.E R20, desc[UR6][R4.64+0x2c] ;  /* 0x00002c0604147981 */ /* 0x000f22000c1e1900 */
[----:B------:R-:W-:Y:S02]  /*0390*/  SEL R22, R9, R8, P1 ;  /* 0x0000000809167207 */ /* 0x000fe40000800000 */
[CC--:B------:R-:W-:Y:S01]  /*03a0*/  FSETP.GT.AND P1, PT, |R21|.reuse, R26.reuse, PT ;  /* 0x0000001a1500720b */ /* 0x0c0fe20003f24200 */
[----:B------:R-:W5:Y:S03]  /*03b0*/  LDG.E R8, desc[UR6][R4.64+0x30] ;  /* 0x0000300604087981 */ /* 0x000f66000c1e1900 */
[----:B------:R-:W-:Y:S01]  /*03c0*/  FSEL R28, |R21|, R26, P1 ;  /* 0x0000001a151c7208 */ /* 0x000fe20000800200 */
[C---:B------:R-:W-:Y:S01]  /*03d0*/  @P5 VIADD R7, R14.reuse, 0x2 ;  /* 0x000000020e075836 */ /* 0x040fe20000000000 */
[----:B------:R-:W5:Y:S02]  /*03e0*/  LDG.E R25, desc[UR6][R4.64+0x38] ;  /* 0x0000380604197981 */ /* 0x000f64000c1e1900 */
[----:B------:R-:W-:Y:S01]  /*03f0*/  FSETP.GT.AND P5, PT, |R17|, R28, PT ;  /* 0x0000001c1100720b */ /* 0x000fe20003fa4200 */
[----:B------:R-:W-:-:S03]  /*0400*/  @P0 VIADD R7, R14, 0x3 ;  /* 0x000000030e070836 */ /* 0x000fc60000000000 */
[----:B------:R-:W-:Y:S02]  /*0410*/  FSETP.GT.OR P0, PT, |R21|, R26, P5 ;  /* 0x0000001a1500720b */ /* 0x000fe40002f04600 */
[----:B------:R-:W5:Y:S04]  /*0420*/  LDG.E R21, desc[UR6][R4.64+0x34] ;  /* 0x0000340604157981 */ /* 0x000f68000c1e1900 */
[----:B------:R0:W5:Y:S01]  /*0430*/  LDG.E R26, desc[UR6][R4.64+0x3c] ;  /* 0x00003c06041a7981 */ /* 0x000162000c1e1900 */
[----:B------:R-:W-:Y:S02]  /*0440*/  FSEL R17, |R17|, R28, P5 ;  /* 0x0000001c11117208 */ /* 0x000fe40002800200 */
[----:B------:R-:W-:Y:S02]  /*0450*/  SEL R22, R9, R22, P6 ;  /* 0x0000001609167207 */ /* 0x000fe40003000000 */
[----:B------:R-:W-:Y:S01]  /*0460*/  FSETP.GT.AND P6, PT, |R16|, R17, PT ;  /* 0x000000111000720b */ /* 0x000fe20003fc4200 */
[----:B------:R-:W-:-:S03]  /*0470*/  @P1 VIADD R7, R14, 0x4 ;  /* 0x000000040e071836 */ /* 0x000fc60000000000 */
[----:B------:R-:W-:-:S04]  /*0480*/  FSEL R27, |R16|, R17, P6 ;  /* 0x00000011101b7208 */ /* 0x000fc80003000200 */
[----:B------:R-:W-:Y:S01]  /*0490*/  FSETP.GT.AND P1, PT, |R12|, R27, PT ;  /* 0x0000001b0c00720b */ /* 0x000fe20003f24200 */
[----:B------:R-:W-:-:S03]  /*04a0*/  @P5 VIADD R7, R14, 0x5 ;  /* 0x000000050e075836 */ /* 0x000fc60000000000 */
[----:B------:R-:W-:-:S04]  /*04b0*/  FSEL R12, |R12|, R27, P1 ;  /* 0x0000001b0c0c7208 */ /* 0x000fc80000800200 */
[----:B------:R-:W-:-:S04]  /*04c0*/  FSETP.GT.AND P5, PT, |R15|, R12, PT ;  /* 0x0000000c0f00720b */ /* 0x000fc80003fa4200 */
[----:B------:R-:W-:Y:S02]  /*04d0*/  FSEL R27, |R15|, R12, P5 ;  /* 0x0000000c0f1b7208 */ /* 0x000fe40002800200 */
[----:B------:R-:W-:Y:S01]  /*04e0*/  SEL R22, R9, R22, P0 ;  /* 0x0000001609167207 */ /* 0x000fe20000000000 */
[C---:B------:R-:W-:Y:S02]  /*04f0*/  @P6 VIADD R7, R14.reuse, 0x6 ;  /* 0x000000060e076836 */ /* 0x040fe40000000000 */
[----:B------:R-:W-:Y:S01]  /*0500*/  @P1 VIADD R7, R14, 0x7 ;  /* 0x000000070e071836 */ /* 0x000fe20000000000 */
[----:B------:R-:W-:-:S04]  /*0510*/  FSETP.GT.OR P1, PT, |R16|, R17, P1 ;  /* 0x000000111000720b */ /* 0x000fc80000f24600 */
[----:B------:R-:W-:Y:S01]  /*0520*/  SEL R22, R9, R22, P1 ;  /* 0x0000001609167207 */ /* 0x000fe20000800000 */
[----:B------:R-:W-:Y:S02]  /*0530*/  @P5 VIADD R7, R14, 0x8 ;  /* 0x000000080e075836 */ /* 0x000fe40000000000 */
[----:B------:R-:W-:Y:S01]  /*0540*/  VIADD R13, R13, 0x10 ;  /* 0x000000100d0d7836 */ /* 0x000fe20000000000 */
[----:B--2---:R-:W-:-:S04]  /*0550*/  FSETP.GT.AND P0, PT, |R18|, R27, PT ;  /* 0x0000001b1200720b */ /* 0x004fc80003f04200 */
[----:B------:R-:W-:-:S04]  /*0560*/  FSEL R18, |R18|, R27, P0 ;  /* 0x0000001b12127208 */ /* 0x000fc80000000200 */
[----:B---3--:R-:W-:-:S04]  /*0570*/  FSETP.GT.AND P6, PT, |R19|, R18, PT ;  /* 0x000000121300720b */ /* 0x008fc80003fc4200 */
[----:B0-----:R-:W-:-:S04]  /*0580*/  FSEL R5, |R19|, R18, P6 ;  /* 0x0000001213057208 */ /* 0x001fc80003000200 */
[----:B----4-:R-:W-:-:S04]  /*0590*/  FSETP.GT.AND P1, PT, |R20|, R5, PT ;  /* 0x000000051400720b */ /* 0x010fc80003f24200 */
[----:B------:R-:W-:Y:S01]  /*05a0*/  FSEL R5, |R20|, R5, P1 ;  /* 0x0000000514057208 */ /* 0x000fe20000800200 */
[----:B------:R-:W-:-:S03]  /*05b0*/  @P0 VIADD R7, R14, 0x9 ;  /* 0x000000090e070836 */ /* 0x000fc60000000000 */
[CC--:B-----5:R-:W-:Y:S02]  /*05c0*/  FSETP.GT.AND P5, PT, |R8|.reuse, R5.reuse, PT ;  /* 0x000000050800720b */ /* 0x0e0fe40003fa4200 */
[----:B------:R-:W-:Y:S02]  /*05d0*/  FSETP.GT.OR P0, PT, |R15|, R12, P0 ;  /* 0x0000000c0f00720b */ /* 0x000fe40000704600 */
[----:B------:R-:W-:Y:S02]  /*05e0*/  FSEL R4, |R8|, R5, P5 ;  /* 0x0000000508047208 */ /* 0x000fe40002800200 */
[----:B------:R-:W-:Y:S02]  /*05f0*/  SEL R22, R9, R22, P0 ;  /* 0x0000001609167207 */ /* 0x000fe40000000000 */
[----:B------:R-:W-:Y:S01]  /*0600*/  FSETP.GT.AND P0, PT, |R21|, R4, PT ;  /* 0x000000041500720b */ /* 0x000fe20003f04200 */
[----:B------:R-:W-:-:S03]  /*0610*/  @P6 VIADD R7, R14, 0xa ;  /* 0x0000000a0e076836 */ /* 0x000fc60000000000 */
[----:B------:R-:W-:Y:S01]  /*0620*/  FSEL R4, |R21|, R4, P0 ;  /* 0x0000000415047208 */ /* 0x000fe20000000200 */
[----:B------:R-:W-:-:S03]  /*0630*/  @P1 VIADD R7, R14, 0xb ;  /* 0x0000000b0e071836 */ /* 0x000fc60000000000 */
[----:B------:R-:W-:Y:S02]  /*0640*/  FSETP.GT.AND P6, PT, |R25|, R4, PT ;  /* 0x000000041900720b */ /* 0x000fe40003fc4200 */
[----:B------:R-:W-:Y:S01]  /*0650*/  FSETP.GT.OR P1, PT, |R19|, R18, P1 ;  /* 0x000000121300720b */ /* 0x000fe20000f24600 */
[C---:B------:R-:W-:Y:S01]  /*0660*/  @P5 VIADD R7, R14.reuse, 0xc ;  /* 0x0000000c0e075836 */ /* 0x040fe20000000000 */
[----:B------:R-:W-:Y:S01]  /*0670*/  FSEL R25, |R25|, R4, P6 ;  /* 0x0000000419197208 */ /* 0x000fe20003000200 */
[----:B------:R-:W-:Y:S01]  /*0680*/  @P0 VIADD R7, R14, 0xd ;  /* 0x0000000d0e070836 */ /* 0x000fe20000000000 */
[----:B------:R-:W-:Y:S02]  /*0690*/  FSETP.GT.OR P5, PT, |R8|, R5, P0 ;  /* 0x000000050800720b */ /* 0x000fe400007a4600 */
[----:B------:R-:W-:Y:S02]  /*06a0*/  SEL R22, R9, R22, P1 ;  /* 0x0000001609167207 */ /* 0x000fe40000800000 */
[----:B------:R-:W-:-:S02]  /*06b0*/  ISETP.NE.AND P0, PT, R13, R10, PT ;  /* 0x0000000a0d00720c */ /* 0x000fc40003f05270 */
[----:B------:R-:W-:Y:S02]  /*06c0*/  FSETP.GT.AND P1, PT, |R26|, R25, PT ;  /* 0x000000191a00720b */ /* 0x000fe40003f24200 */
[----:B------:R-:W-:Y:S01]  /*06d0*/  SEL R22, R9, R22, P5 ;  /* 0x0000001609167207 */ /* 0x000fe20002800000 */
[----:B------:R-:W-:-:S03]  /*06e0*/  @P6 VIADD R7, R14, 0xe ;  /* 0x0000000e0e076836 */ /* 0x000fc60000000000 */
[C---:B------:R-:W-:Y:S02]  /*06f0*/  SEL R22, R9.reuse, R22, P1 ;  /* 0x0000001609167207 */ /* 0x040fe40000800000 */
[----:B------:R-:W-:Y:S02]  /*0700*/  FSEL R18, |R26|, R25, P1 ;  /* 0x000000191a127208 */ /* 0x000fe40000800200 */
[----:B------:R-:W-:-:S03]  /*0710*/  SEL R8, R9, R22, P6 ;  /* 0x0000001609087207 */ /* 0x000fc60003000000 */
[C---:B------:R-:W-:Y:S02]  /*0720*/  @P1 VIADD R7, R14.reuse, 0xf ;  /* 0x0000000f0e071836 */ /* 0x040fe40000000000 */
[----:B------:R-:W-:Y:S01]  /*0730*/  VIADD R14, R14, 0x10 ;  /* 0x000000100e0e7836 */ /* 0x000fe20000000000 */
[----:B------:R-:W-:Y:S06]  /*0740*/  @P0 BRA `(.L_x_39) ;  /* 0xfffffff800a80947 */ /* 0x000fec000383ffff */
.L_x_38:
[----:B01----:R-:W-:Y:S05]  /*0750*/  BSYNC.RECONVERGENT B1 ;  /* 0x0000000000017941 */ /* 0x003fea0003800200 */
.L_x_37:
[----:B------:R-:W-:Y:S04]  /*0760*/  BSSY.RECONVERGENT B1, `(.L_x_40) ;  /* 0x0000069000017945 */ /* 0x000fe80003800200 */
[----:B------:R-:W-:Y:S05]  /*0770*/  @!P4 BRA `(.L_x_41) ;  /* 0x00000004009cc947 */ /* 0x000fea0003800000 */
[----:B------:R-:W-:Y:S01]  /*0780*/  BSSY.RECONVERGENT B2, `(.L_x_42) ;  /* 0x0000030000027945 */ /* 0x000fe20003800200 */
[----:B------:R-:W-:-:S03]  /*0790*/  ISETP.NE.AND P4, PT, R24, RZ, PT ;  /* 0x000000ff1800720c */ /* 0x000fc60003f85270 */
[----:B------:R-:W-:Y:S10]  /*07a0*/  @!P2 BRA `(.L_x_43) ;  /* 0x0000000000b4a947 */ /* 0x000ff40003800000 */
[----:B------:R-:W0:Y:S01]  /*07b0*/  LDC.64 R2, c[0x0][0x380] ;  /* 0x0000e000ff027b82 */ /* 0x000e220000000a00 */
[----:B------:R-:W1:Y:S02]  /*07c0*/  LDCU UR8, c[0x0][0x398] ;  /* 0x00007300ff0877ac */ /* 0x000e640008000800 */
[----:B-1----:R-:W-:-:S04]  /*07d0*/  IMAD R5, R9, UR8, R14 ;  /* 0x0000000809057c24 */ /* 0x002fc8000f8e020e */
[----:B0-----:R-:W-:-:S05]  /*07e0*/  IMAD.WIDE R2, R5, 0x4, R2 ;  /* 0x0000000405027825 */ /* 0x001fca00078e0202 */
[----:B------:R-:W2:Y:S04]  /*07f0*/  LDG.E R13, desc[UR6][R2.64] ;  /* 0x00000006020d7981 */ /* 0x000ea8000c1e1900 */
[----:B------:R-:W3:Y:S04]  /*0800*/  LDG.E R15, desc[UR6][R2.64+0x4] ;  /* 0x00000406020f7981 */ /* 0x000ee8000c1e1900 */
[----:B------:R-:W4:Y:S04]  /*0810*/  LDG.E R17, desc[UR6][R2.64+0x8] ;  /* 0x0000080602117981 */ /* 0x000f28000c1e1900 */
[----:B------:R-:W5:Y:S04]  /*0820*/  LDG.E R16, desc[UR6][R2.64+0xc] ;  /* 0x00000c0602107981 */ /* 0x000f68000c1e1900 */
[----:B------:R-:W5:Y:S04]  /*0830*/  LDG.E R4, desc[UR6][R2.64+0x10] ;  /* 0x0000100602047981 */ /* 0x000f68000c1e1900 */
[----:B------:R-:W5:Y:S04]  /*0840*/  LDG.E R19, desc[UR6][R2.64+0x14] ;  /* 0x0000140602137981 */ /* 0x000f68000c1e1900 */
[----:B------:R-:W5:Y:S04]  /*0850*/  LDG.E R21, desc[UR6][R2.64+0x18] ;  /* 0x0000180602157981 */ /* 0x000f68000c1e1900 */
[----:B------:R0:W5:Y:S01]  /*0860*/  LDG.E R5, desc[UR6][R2.64+0x1c] ;  /* 0x00001c0602057981 */ /* 0x000162000c1e1900 */
[----:B--2---:R-:W-:-:S04]  /*0870*/  FSETP.GT.AND P5, PT, |R13|, R18, PT ;  /* 0x000000120d00720b */ /* 0x004fc80003fa4200 */
[----:B------:R-:W-:Y:S02]  /*0880*/  FSEL R12, |R13|, R18, P5 ;  /* 0x000000120d0c7208 */ /* 0x000fe40002800200 */
[----:B------:R-:W-:Y:S02]  /*0890*/  SEL R7, R14, R7, P5 ;  /* 0x000000070e077207 */ /* 0x000fe40002800000 */
[----:B---3--:R-:W-:-:S04]  /*08a0*/  FSETP.GT.AND P1, PT, |R15|, R12, PT ;  /* 0x0000000c0f00720b */ /* 0x008fc80003f24200 */
[----:B------:R-:W-:-:S04]  /*08b0*/  FSEL R12, |R15|, R12, P1 ;  /* 0x0000000c0f0c7208 */ /* 0x000fc80000800200 */
[----:B----4-:R-:W-:-:S04]  /*08c0*/  FSETP.GT.AND P6, PT, |R17|, R12, PT ;  /* 0x0000000c1100720b */ /* 0x010fc80003fc4200 */
[----:B------:R-:W-:Y:S01]  /*08d0*/  FSEL R15, |R17|, R12, P6 ;  /* 0x0000000c110f7208 */ /* 0x000fe20003000200 */
[----:B------:R-:W-:Y:S01]  /*08e0*/  @P1 VIADD R7, R14, 0x1 ;  /* 0x000000010e071836 */ /* 0x000fe20000000000 */
[----:B------:R-:W-:Y:S02]  /*08f0*/  FSETP.GT.OR P1, PT, |R13|, R18, P1 ;  /* 0x000000120d00720b */ /* 0x000fe40000f24600 */
[CC--:B-----5:R-:W-:Y:S02]  /*0900*/  FSETP.GT.AND P0, PT, |R16|.reuse, R15.reuse, PT ;  /* 0x0000000f1000720b */ /* 0x0e0fe40003f04200 */
[----:B------:R-:W-:Y:S02]  /*0910*/  SEL R8, R9, R8, P1 ;  /* 0x0000000809087207 */ /* 0x000fe40000800000 */
[----:B------:R-:W-:Y:S01]  /*0920*/  FSEL R15, |R16|, R15, P0 ;  /* 0x0000000f100f7208 */ /* 0x000fe20000000200 */
[----:B------:R-:W-:-:S03]  /*0930*/  @P6 VIADD R7, R14, 0x2 ;  /* 0x000000020e076836 */ /* 0x000fc60000000000 */
[----:B------:R-:W-:-:S04]  /*0940*/  FSETP.GT.AND P5, PT, |R4|, R15, PT ;  /* 0x0000000f0400720b */ /* 0x000fc80003fa4200 */
[-C--:B0-----:R-:W-:Y:S01]  /*0950*/  FSEL R2, |R4|, R15.reuse, P5 ;  /* 0x0000000f04027208 */ /* 0x081fe20002800200 */
[C---:B------:R-:W-:Y:S01]  /*0960*/  @P0 VIADD R7, R14.reuse, 0x3 ;  /* 0x000000030e070836 */ /* 0x040fe20000000000 */
[----:B------:R-:W-:Y:S02]  /*0970*/  FSETP.GT.OR P0, PT, |R17|, R12, P0 ;  /* 0x0000000c1100720b */ /* 0x000fe40000704600 */
[----:B------:R-:W-:Y:S02]  /*0980*/  FSETP.GT.AND P1, PT, |R19|, R2, PT ;  /* 0x000000021300720b */ /* 0x000fe40003f24200 */
[----:B------:R-:W-:Y:S02]  /*0990*/  SEL R8, R9, R8, P0 ;  /* 0x0000000809087207 */ /* 0x000fe40000000000 */
[----:B------:R-:W-:Y:S01]  /*09a0*/  FSEL R2, |R19|, R2, P1 ;  /* 0x0000000213027208 */ /* 0x000fe20000800200 */
[----:B------:R-:W-:Y:S01]  /*09b0*/  @P5 VIADD R7, R14, 0x4 ;  /* 0x000000040e075836 */ /* 0x000fe20000000000 */
[----:B------:R-:W-:-:S02]  /*09c0*/  FSETP.GT.OR P5, PT, |R4|, R15, P1 ;  /* 0x0000000f0400720b */ /* 0x000fc40000fa4600 */
[----:B------:R-:W-:Y:S02]  /*09d0*/  FSETP.GT.AND P6, PT, |R21|, R2, PT ;  /* 0x000000021500720b */ /* 0x000fe40003fc4200 */
[----:B------:R-:W-:Y:S02]  /*09e0*/  SEL R8, R9, R8, P5 ;  /* 0x0000000809087207 */ /* 0x000fe40002800000 */
[----:B------:R-:W-:Y:S01]  /*09f0*/  FSEL R2, |R21|, R2, P6 ;  /* 0x0000000215027208 */ /* 0x000fe20003000200 */
[----:B------:R-:W-:-:S03]  /*0a00*/  @P1 VIADD R7, R14, 0x5 ;  /* 0x000000050e071836 */ /* 0x000fc60000000000 */
[----:B------:R-:W-:-:S04]  /*0a10*/  FSETP.GT.AND P0, PT, |R5|, R2, PT ;  /* 0x000000020500720b */ /* 0x000fc80003f04200 */
[----:B------:R-:W-:Y:S01]  /*0a20*/  SEL R8, R9, R8, P0 ;  /* 0x0000000809087207 */ /* 0x000fe20000000000 */
[----:B------:R-:W-:Y:S01]  /*0a30*/  @P6 VIADD R7, R14, 0x6 ;  /* 0x000000060e076836 */ /* 0x000fe20000000000 */
[----:B------:R-:W-:Y:S02]  /*0a40*/  FSEL R18, |R5|, R2, P0 ;  /* 0x0000000205127208 */ /* 0x000fe40000000200 */
[----:B------:R-:W-:-:S05]  /*0a50*/  SEL R8, R9, R8, P6 ;  /* 0x0000000809087207 */ /* 0x000fca0003000000 */
[C---:B------:R-:W-:Y:S01]  /*0a60*/  @P0 VIADD R7, R14.reuse, 0x7 ;  /* 0x000000070e070836 */ /* 0x040fe20000000000 */
[----:B------:R-:W-:-:S07]  /*0a70*/  IADD3 R14, PT, PT, R14, 0x8, RZ ;  /* 0x000000080e0e7810 */ /* 0x000fce0007ffe0ff */
.L_x_43:
[----:B------:R-:W-:Y:S05]  /*0a80*/  BSYNC.RECONVERGENT B2 ;  /* 0x0000000000027941 */ /* 0x000fea0003800200 */
.L_x_42:
        /* <DEDUP_REMOVED lines=11> */
[----:B------:R-:W5:Y:S01]  /*0b40*/  LDG.E R17, desc[UR6][R2.64+0xc] ;  /* 0x00000c0602117981 */ /* 0x000f62000c1e1900 */
[----:B--2---:R-:W-:-:S04]  /*0b50*/  FSETP.GT.AND P6, PT, |R5|, R18, PT ;  /* 0x000000120500720b */ /* 0x004fc80003fc4200 */
[----:B------:R-:W-:Y:S02]  /*0b60*/  FSEL R4, |R5|, R18, P6 ;  /* 0x0000001205047208 */ /* 0x000fe40003000200 */
[----:B------:R-:W-:Y:S02]  /*0b70*/  SEL R7, R14, R7, P6 ;  /* 0x000000070e077207 */ /* 0x000fe40003000000 */
[----:B---3--:R-:W-:-:S04]  /*0b80*/  FSETP.GT.AND P5, PT, |R13|, R4, PT ;  /* 0x000000040d00720b */ /* 0x008fc80003fa4200 */
[----:B------:R-:W-:Y:S02]  /*0b90*/  FSEL R4, |R13|, R4, P5 ;  /* 0x000000040d047208 */ /* 0x000fe40002800200 */
[----:B------:R-:W-:Y:S02]  /*0ba0*/  FSETP.GT.OR P6, PT, |R5|, R18, P5 ;  /* 0x000000120500720b */ /* 0x000fe40002fc4600 */
[----:B----4-:R-:W-:Y:S02]  /*0bb0*/  FSETP.GT.AND P1, PT, |R15|, R4, PT ;  /* 0x000000040f00720b */ /* 0x010fe40003f24200 */
[----:B------:R-:W-:Y:S02]  /*0bc0*/  SEL R8, R9, R8, P6 ;  /* 0x0000000809087207 */ /* 0x000fe40003000000 */
[----:B------:R-:W-:Y:S01]  /*0bd0*/  FSEL R4, |R15|, R4, P1 ;  /* 0x000000040f047208 */ /* 0x000fe20000800200 */
[----:B------:R-:W-:-:S03]  /*0be0*/  @P5 VIADD R7, R14, 0x1 ;  /* 0x000000010e075836 */ /* 0x000fc60000000000 */
[----:B-----5:R-:W-:-:S04]  /*0bf0*/  FSETP.GT.AND P4, PT, |R17|, R4, PT ;  /* 0x000000041100720b */ /* 0x020fc80003f84200 */
[----:B------:R-:W-:Y:S01]  /*0c00*/  SEL R8, R9, R8, P4 ;  /* 0x0000000809087207 */ /* 0x000fe20002000000 */
[----:B------:R-:W-:Y:S01]  /*0c10*/  @P1 VIADD R7, R14, 0x2 ;  /* 0x000000020e071836 */ /* 0x000fe20000000000 */
[----:B------:R-:W-:Y:S02]  /*0c20*/  FSEL R18, |R17|, R4, P4 ;  /* 0x0000000411127208 */ /* 0x000fe40002000200 */
[----:B------:R-:W-:-:S05]  /*0c30*/  SEL R8, R9, R8, P1 ;  /* 0x0000000809087207 */ /* 0x000fca0000800000 */
[C---:B------:R-:W-:Y:S02]  /*0c40*/  @P4 VIADD R7, R14.reuse, 0x3 ;  /* 0x000000030e074836 */ /* 0x040fe40000000000 */
[----:B------:R-:W-:-:S07]  /*0c50*/  VIADD R14, R14, 0x4 ;  /* 0x000000040e0e7836 */ /* 0x000fce0000000000 */
.L_x_45:
[----:B------:R-:W-:Y:S05]  /*0c60*/  BSYNC.RECONVERGENT B2 ;  /* 0x0000000000027941 */ /* 0x000fea0003800200 */
.L_x_44:
[----:B------:R-:W-:Y:S05]  /*0c70*/  @!P0 BRA `(.L_x_41) ;  /* 0x00000000005c8947 */ /* 0x000fea0003800000 */
[----:B------:R-:W0:Y:S01]  /*0c80*/  LDC.64 R2, c[0x0][0x380] ;  /* 0x0000e000ff027b82 */ /* 0x000e220000000a00 */
[----:B------:R-:W1:Y:S02]  /*0c90*/  LDCU UR8, c[0x0][0x398] ;  /* 0x00007300ff0877ac */ /* 0x000e640008000800 */
[----:B-1----:R-:W-:-:S04]  /*0ca0*/  IMAD R5, R9, UR8, R14 ;  /* 0x0000000809057c24 */ /* 0x002fc8000f8e020e */
[----:B0-----:R-:W-:-:S05]  /*0cb0*/  IMAD.WIDE R2, R5, 0x4, R2 ;  /* 0x0000000405027825 */ /* 0x001fca00078e0202 */
[----:B------:R-:W2:Y:S01]  /*0cc0*/  LDG.E R5, desc[UR6][R2.64] ;  /* 0x0000000602057981 */ /* 0x000ea2000c1e1900 */
[----:B------:R-:W-:Y:S02]  /*0cd0*/  ISETP.NE.AND P1, PT, R11, 0x1, PT ;  /* 0x000000010b00780c */ /* 0x000fe40003f25270 */
[----:B--2---:R-:W-:-:S04]  /*0ce0*/  FSETP.GT.AND P0, PT, |R5|, R18, PT ;  /* 0x000000120500720b */ /* 0x004fc80003f04200 */
[----:B------:R-:W-:Y:S02]  /*0cf0*/  FSEL R18, |R5|, R18, P0 ;  /* 0x0000001205127208 */ /* 0x000fe40000000200 */
[----:B------:R-:W-:Y:S02]  /*0d00*/  SEL R8, R9, R8, P0 ;  /* 0x0000000809087207 */ /* 0x000fe40000000000 */
[----:B------:R-:W-:-:S03]  /*0d10*/  SEL R7, R14, R7, P0 ;  /* 0x000000070e077207 */ /* 0x000fc60000000000 */
[----:B------:R-:W-:Y:S05]  /*0d20*/  @!P1 BRA `(.L_x_41) ;  /* 0x0000000000309947 */ /* 0x000fea0003800000 */
[----:B------:R-:W2:Y:S01]  /*0d30*/  LDG.E R5, desc[UR6][R2.64+0x4] ;  /* 0x0000040602057981 */ /* 0x000ea2000c1e1900 */
[----:B------:R-:W-:Y:S02]  /*0d40*/  ISETP.NE.AND P1, PT, R11, 0x2, PT ;  /* 0x000000020b00780c */ /* 0x000fe40003f25270 */
[----:B--2---:R-:W-:-:S04]  /*0d50*/  FSETP.GT.AND P0, PT, |R5|, R18, PT ;  /* 0x000000120500720b */ /* 0x004fc80003f04200 */
[----:B------:R-:W-:Y:S02]  /*0d60*/  FSEL R18, |R5|, R18, P0 ;  /* 0x0000001205127208 */ /* 0x000fe40000000200 */
[----:B------:R-:W-:-:S07]  /*0d70*/  SEL R8, R9, R8, P0 ;  /* 0x0000000809087207 */ /* 0x000fce0000000000 */
[----:B------:R-:W-:Y:S01]  /*0d80*/  @P0 VIADD R7, R14, 0x1 ;  /* 0x000000010e070836 */ /* 0x000fe20000000000 */
[----:B------:R-:W-:Y:S06]  /*0d90*/  @!P1 BRA `(.L_x_41) ;  /* 0x0000000000149947 */ /* 0x000fec0003800000 */
[----:B------:R-:W2:Y:S02]  /*0da0*/  LDG.E R3, desc[UR6][R2.64+0x8] ;  /* 0x0000080602037981 */ /* 0x000ea4000c1e1900 */
[----:B--2---:R-:W-:-:S13]  /*0db0*/  FSETP.GT.AND P0, PT, |R3|, R18, PT ;  /* 0x000000120300720b */ /* 0x004fda0003f04200 */
[----:B------:R-:W-:Y:S02]  /*0dc0*/  @P0 VIADD R7, R14, 0x2 ;  /* 0x000000020e070836 */ /* 0x000fe40000000000 */
[----:B------:R-:W-:Y:S01]  /*0dd0*/  @P0 FADD R18, |R3|, -RZ ;  /* 0x800000ff03120221 */ /* 0x000fe20000000200 */
[----:B------:R-:W-:-:S07]  /*0de0*/  @P0 IMAD.MOV.U32 R8, RZ, RZ, R9 ;  /* 0x000000ffff080224 */ /* 0x000fce00078e0009 */
.L_x_41:
[----:B------:R-:W-:Y:S05]  /*0df0*/  BSYNC.RECONVERGENT B1 ;  /* 0x0000000000017941 */ /* 0x000fea0003800200 */
.L_x_40:
[----:B------:R-:W0:Y:S01]  /*0e00*/  LDC R3, c[0x0][0x398] ;  /* 0x0000e600ff037b82 */ /* 0x000e220000000800 */
[----:B------:R-:W-:-:S05]  /*0e10*/  VIADD R9, R9, 0x1 ;  /* 0x0000000109097836 */ /* 0x000fca0000000000 */
[----:B0-----:R-:W-:-:S13]  /*0e20*/  ISETP.NE.AND P0, PT, R9, R3, PT ;  /* 0x000000030900720c */ /* 0x001fda0003f05270 */
[----:B------:R-:W-:Y:S05]  /*0e30*/  @P0 BRA `(.L_x_46) ;  /* 0xfffffff000cc0947 */ /* 0x000fea000383ffff */
[----:B------:R-:W-:Y:S05]  /*0e40*/  BSYNC.RECONVERGENT B0 ;  /* 0x0000000000007941 */ /* 0x000fea0003800200 */
.L_x_36:
[----:B------:R-:W0:Y:S02]  /*0e50*/  LDC.64 R4, c[0x0][0x388] ;  /* 0x0000e200ff047b82 */ /* 0x000e240000000a00 */
[----:B0-----:R-:W-:-:S04]  /*0e60*/  IMAD.WIDE R10, R8, 0x4, R4 ;  /* 0x00000004080a7825 */ /* 0x001fc800078e0204 */
[----:B------:R-:W-:Y:S01]  /*0e70*/  IMAD.WIDE.U32 R4, R6, 0x4, R4 ;  /* 0x0000000406047825 */ /* 0x000fe200078e0004 */
[----:B------:R-:W2:Y:S04]  /*0e80*/  LDG.E R13, desc[UR6][R10.64] ;  /* 0x000000060a0d7981 */ /* 0x000ea8000c1e1900 */
[----:B------:R-:W3:Y:S01]  /*0e90*/  LDG.E R9, desc[UR6][R4.64] ;  /* 0x0000000604097981 */ /* 0x000ee2000c1e1900 */
[----:B------:R-:W-:-:S03]  /*0ea0*/  ISETP.GE.AND P0, PT, R3, 0x1, PT ;  /* 0x000000010300780c */ /* 0x000fc60003f06270 */
[----:B--2---:R0:W-:Y:S04]  /*0eb0*/  STG.E desc[UR6][R4.64], R13 ;  /* 0x0000000d04007986 */ /* 0x0041e8000c101906 */
[----:B---3--:R0:W-:Y:S06]  /*0ec0*/  STG.E desc[UR6][R10.64], R9 ;  /* 0x000000090a007986 */ /* 0x0081ec000c101906 */
[----:B------:R-:W-:Y:S05]  /*0ed0*/  @!P0 BRA `(.L_x_47) ;  /* 0x0000001000fc8947 */ /* 0x000fea0003800000 */
[----:B------:R-:W-:Y:S01]  /*0ee0*/  UISETP.GE.U32.AND UP0, UPT, UR5, 0xf, UPT ;  /* 0x0000000f0500788c */ /* 0x000fe2000bf06070 */
[----:B0-----:R-:W-:Y:S01]  /*0ef0*/  LOP3.LUT R4, R3, 0xf, RZ, 0xc0, !PT ;  /* 0x0000000f03047812 */ /* 0x001fe200078ec0ff */
[----:B------:R-:W-:Y:S02]  /*0f00*/  IMAD R2, R6, R3, RZ ;  /* 0x0000000306027224 */ /* 0x000fe400078e02ff */
[----:B------:R-:W-:Y:S01]  /*0f10*/  IMAD.MOV.U32 R5, RZ, RZ, RZ ;  /* 0x000000ffff057224 */ /* 0x000fe200078e00ff */
[----:B------:R-:W-:-:S04]  /*0f20*/  ISETP.NE.AND P1, PT, R4, RZ, PT ;  /* 0x000000ff0400720c */ /* 0x000fc80003f25270 */
[----:B------:R-:W-:Y:S09]  /*0f30*/  BRA.U !UP0, `(.L_x_48) ;  /* 0x0000000508287547 */ /* 0x000ff2000b800000 */
[----:B------:R-:W-:Y:S01]  /*0f40*/  LOP3.LUT R5, R3, 0x7ffffff0, RZ, 0xc0, !PT ;  /* 0x7ffffff003057812 */ /* 0x000fe200078ec0ff */
[----:B------:R-:W-:-:S06]  /*0f50*/  UMOV UR4, URZ ;  /* 0x000000ff00047c82 */ /* 0x000fcc0008000000 */
.L_x_49:
[----:B-1----:R-:W0:Y:S01]  /*0f60*/  LDC.64 R12, c[0x0][0x380] ;  /* 0x0000e000ff0c7b82 */ /* 0x002e220000000a00 */
[----:B------:R-:W-:Y:S02]  /*0f70*/  IMAD R11, R8, R3, UR4 ;  /* 0x00000004080b7e24 */ /* 0x000fe4000f8e0203 */
[----:B------:R-:W-:Y:S02]  /*0f80*/  VIADD R9, R2, UR4 ;  /* 0x0000000402097c36 */ /* 0x000fe40008000000 */
[----:B0-----:R-:W-:-:S04]  /*0f90*/  IMAD.WIDE R10, R11, 0x4, R12 ;  /* 0x000000040b0a7825 */ /* 0x001fc800078e020c */
[----:B------:R-:W-:Y:S01]  /*0fa0*/  IMAD.WIDE.U32 R12, R9, 0x4, R12 ;  /* 0x00000004090c7825 */ /* 0x000fe200078e000c */
[----:B------:R-:W2:Y:S04]  /*0fb0*/  LDG.E R15, desc[UR6][R10.64] ;  /* 0x000000060a0f7981 */ /* 0x000ea8000c1e1900 */
[----:B------:R-:W3:Y:S04]  /*0fc0*/  LDG.E R9, desc[UR6][R12.64] ;  /* 0x000000060c097981 */ /* 0x000ee8000c1e1900 */
[----:B--2---:R0:W-:Y:S04]  /*0fd0*/  STG.E desc[UR6][R12.64], R15 ;  /* 0x0000000f0c007986 */ /* 0x0041e8000c101906 */
[----:B---3--:R1:W-:Y:S04]  /*0fe0*/  STG.E desc[UR6][R10.64], R9 ;  /* 0x000000090a007986 */ /* 0x0083e8000c101906 */
[----:B------:R-:W2:Y:S04]  /*0ff0*/  LDG.E R19, desc[UR6][R10.64+0x4] ;  /* 0x000004060a137981 */ /* 0x000ea8000c1e1900 */
[----:B------:R-:W3:Y:S04]  /*1000*/  LDG.E R17, desc[UR6][R12.64+0x4] ;  /* 0x000004060c117981 */ /* 0x000ee8000c1e1900 */
[----:B--2---:R2:W-:Y:S04]  /*1010*/  STG.E desc[UR6][R12.64+0x4], R19 ;  /* 0x000004130c007986 */ /* 0x0045e8000c101906 */
[----:B---3--:R3:W-:Y:S04]  /*1020*/  STG.E desc[UR6][R10.64+0x4], R17 ;  /* 0x000004110a007986 */ /* 0x0087e8000c101906 */
[----:B------:R-:W4:Y:S04]  /*1030*/  LDG.E R23, desc[UR6][R10.64+0x8] ;  /* 0x000008060a177981 */ /* 0x000f28000c1e1900 */
[----:B------:R-:W5:Y:S04]  /*1040*/  LDG.E R21, desc[UR6][R12.64+0x8] ;  /* 0x000008060c157981 */ /* 0x000f68000c1e1900 */
[----:B----4-:R4:W-:Y:S04]  /*1050*/  STG.E desc[UR6][R12.64+0x8], R23 ;  /* 0x000008170c007986 */ /* 0x0109e8000c101906 */
[----:B-----5:R5:W-:Y:S04]  /*1060*/  STG.E desc[UR6][R10.64+0x8], R21 ;  /* 0x000008150a007986 */ /* 0x020be8000c101906 */
[----:B------:R-:W2:Y:S04]  /*1070*/  LDG.E R25, desc[UR6][R10.64+0xc] ;  /* 0x00000c060a197981 */ /* 0x000ea8000c1e1900 */
[----:B0-----:R-:W3:Y:S04]  /*1080*/  LDG.E R15, desc[UR6][R12.64+0xc] ;  /* 0x00000c060c0f7981 */ /* 0x001ee8000c1e1900 */
[----:B--2---:R0:W-:Y:S04]  /*1090*/  STG.E desc[UR6][R12.64+0xc], R25 ;  /* 0x00000c190c007986 */ /* 0x0041e8000c101906 */
[----:B---3--:R2:W-:Y:S04]  /*10a0*/  STG.E desc[UR6][R10.64+0xc], R15 ;  /* 0x00000c0f0a007986 */ /* 0x0085e8000c101906 */
[----:B------:R-:W3:Y:S04]  /*10b0*/  LDG.E R27, desc[UR6][R10.64+0x10] ;  /* 0x000010060a1b7981 */ /* 0x000ee8000c1e1900 */
[----:B-1----:R-:W4:Y:S04]  /*10c0*/  LDG.E R9, desc[UR6][R12.64+0x10] ;  /* 0x000010060c097981 */ /* 0x002f28000c1e1900 */
[----:B---3--:R1:W-:Y:S04]  /*10d0*/  STG.E desc[UR6][R12.64+0x10], R27 ;  /* 0x0000101b0c007986 */ /* 0x0083e8000c101906 */
[----:B----4-:R3:W-:Y:S04]  /*10e0*/  STG.E desc[UR6][R10.64+0x10], R9 ;  /* 0x000010090a007986 */ /* 0x0107e8000c101906 */
[----:B------:R-:W4:Y:S04]  /*10f0*/  LDG.E R19, desc[UR6][R10.64+0x14] ;  /* 0x000014060a137981 */ /* 0x000f28000c1e1900 */
[----:B------:R-:W5:Y:S04]  /*1100*/  LDG.E R17, desc[UR6][R12.64+0x14] ;  /* 0x000014060c117981 */ /* 0x000f68000c1e1900 */
[----:B----4-:R4:W-:Y:S04]  /*1110*/  STG.E desc[UR6][R12.64+0x14], R19 ;  /* 0x000014130c007986 */ /* 0x0109e8000c101906 */
[----:B-----5:R5:W-:Y:S04]  /*1120*/  STG.E desc[UR6][R10.64+0x14], R17 ;  /* 0x000014110a007986 */ /* 0x020be8000c101906 */
[----:B------:R-:W2:Y:S04]  /*1130*/  LDG.E R23, desc[UR6][R10.64+0x18] ;  /* 0x000018060a177981 */ /* 0x000ea8000c1e1900 */
[----:B------:R-:W3:Y:S04]  /*1140*/  LDG.E R21, desc[UR6][R12.64+0x18] ;  /* 0x000018060c157981 */ /* 0x000ee8000c1e1900 */
[----:B--2---:R2:W-:Y:S04]  /*1150*/  STG.E desc[UR6][R12.64+0x18], R23 ;  /* 0x000018170c007986 */ /* 0x0045e8000c101906 */
[----:B---3--:R3:W-:Y:S04]  /*1160*/  STG.E desc[UR6][R10.64+0x18], R21 ;  /* 0x000018150a007986 */ /* 0x0087e8000c101906 */
[----:B0-----:R-:W4:Y:S04]  /*1170*/  LDG.E R25, desc[UR6][R10.64+0x1c] ;  /* 0x00001c060a197981 */ /* 0x001f28000c1e1900 */
[----:B------:R-:W5:Y:S04]  /*1180*/  LDG.E R15, desc[UR6][R12.64+0x1c] ;  /* 0x00001c060c0f7981 */ /* 0x000f68000c1e1900 */
[----:B----4-:R0:W-:Y:S04]  /*1190*/  STG.E desc[UR6][R12.64+0x1c], R25 ;  /* 0x00001c190c007986 */ /* 0x0101e8000c101906 */
[----:B-----5:R4:W-:Y:S04]  /*11a0*/  STG.E desc[UR6][R10.64+0x1c], R15 ;  /* 0x00001c0f0a007986 */ /* 0x0209e8000c101906 */
[----:B-1----:R-:W5:Y:S04]  /*11b0*/  LDG.E R27, desc[UR6][R10.64+0x20] ;  /* 0x000020060a1b7981 */ /* 0x002f68000c1e1900 */
[----:B------:R-:W2:Y:S04]  /*11c0*/  LDG.E R9, desc[UR6][R12.64+0x20] ;  /* 0x000020060c097981 */ /* 0x000ea8000c1e1900 */
[----:B-----5:R1:W-:Y:S04]  /*11d0*/  STG.E desc[UR6][R12.64+0x20], R27 ;  /* 0x0000201b0c007986 */ /* 0x0203e8000c101906 */
[----:B--2---:R2:W-:Y:S04]  /*11e0*/  STG.E desc[UR6][R10.64+0x20], R9 ;  /* 0x000020090a007986 */ /* 0x0045e8000c101906 */
[----:B------:R-:W5:Y:S04]  /*11f0*/  LDG.E R19, desc[UR6][R10.64+0x24] ;  /* 0x000024060a137981 */ /* 0x000f68000c1e1900 */
[----:B------:R-:W3:Y:S04]  /*1200*/  LDG.E R17, desc[UR6][R12.64+0x24] ;  /* 0x000024060c117981 */ /* 0x000ee8000c1e1900 */
[----:B-----5:R5:W-:Y:S04]  /*1210*/  STG.E desc[UR6][R12.64+0x24], R19 ;  /* 0x000024130c007986 */ /* 0x020be8000c101906 */
[----:B---3--:R3:W-:Y:S04]  /*1220*/  STG.E desc[UR6][R10.64+0x24], R17 ;  /* 0x000024110a007986 */ /* 0x0087e8000c101906 */
[----:B------:R-:W4:Y:S04]  /*1230*/  LDG.E R23, desc[UR6][R10.64+0x28] ;  /* 0x000028060a177981 */ /* 0x000f28000c1e1900 */
[----:B------:R-:W2:Y:S04]  /*1240*/  LDG.E R21, desc[UR6][R12.64+0x28] ;  /* 0x000028060c157981 */ /* 0x000ea8000c1e1900 */
[----:B----4-:R4:W-:Y:S04]  /*1250*/  STG.E desc[UR6][R12.64+0x28], R23 ;  /* 0x000028170c007986 */ /* 0x0109e8000c101906 */
[----:B--2---:R2:W-:Y:S04]  /*1260*/  STG.E desc[UR6][R10.64+0x28], R21 ;  /* 0x000028150a007986 */ /* 0x0045e8000c101906 */
[----:B0-----:R-:W5:Y:S04]  /*1270*/  LDG.E R25, desc[UR6][R10.64+0x2c] ;  /* 0x00002c060a197981 */ /* 0x001f68000c1e1900 */
[----:B------:R-:W3:Y:S04]  /*1280*/  LDG.E R15, desc[UR6][R12.64+0x2c] ;  /* 0x00002c060c0f7981 */ /* 0x000ee8000c1e1900 */
[----:B-----5:R0:W-:Y:S04]  /*1290*/  STG.E desc[UR6][R12.64+0x2c], R25 ;  /* 0x00002c190c007986 */ /* 0x0201e8000c101906 */
[----:B---3--:R3:W-:Y:S04]  /*12a0*/  STG.E desc[UR6][R10.64+0x2c], R15 ;  /* 0x00002c0f0a007986 */ /* 0x0087e8000c101906 */
[----:B-1----:R-:W5:Y:S04]  /*12b0*/  LDG.E R27, desc[UR6][R10.64+0x30] ;  /* 0x000030060a1b7981 */ /* 0x002f68000c1e1900 */
[----:B------:R-:W4:Y:S04]  /*12c0*/  LDG.E R9, desc[UR6][R12.64+0x30] ;  /* 0x000030060c097981 */ /* 0x000f28000c1e1900 */
[----:B-----5:R1:W-:Y:S04]  /*12d0*/  STG.E desc[UR6][R12.64+0x30], R27 ;  /* 0x0000301b0c007986 */ /* 0x0203e8000c101906 */
[----:B----4-:R1:W-:Y:S04]  /*12e0*/  STG.E desc[UR6][R10.64+0x30], R9 ;  /* 0x000030090a007986 */ /* 0x0103e8000c101906 */
[----:B------:R-:W4:Y:S04]  /*12f0*/  LDG.E R19, desc[UR6][R10.64+0x34] ;  /* 0x000034060a137981 */ /* 0x000f28000c1e1900 */
[----:B------:R-:W5:Y:S04]  /*1300*/  LDG.E R17, desc[UR6][R12.64+0x34] ;  /* 0x000034060c117981 */ /* 0x000f68000c1e1900 */
[----:B----4-:R1:W-:Y:S04]  /*1310*/  STG.E desc[UR6][R12.64+0x34], R19 ;  /* 0x000034130c007986 */ /* 0x0103e8000c101906 */
[----:B-----5:R1:W-:Y:S04]  /*1320*/  STG.E desc[UR6][R10.64+0x34], R17 ;  /* 0x000034110a007986 */ /* 0x0203e8000c101906 */
[----:B------:R-:W4:Y:S04]  /*1330*/  LDG.E R23, desc[UR6][R10.64+0x38] ;  /* 0x000038060a177981 */ /* 0x000f28000c1e1900 */
[----:B--2---:R-:W2:Y:S04]  /*1340*/  LDG.E R21, desc[UR6][R12.64+0x38] ;  /* 0x000038060c157981 */ /* 0x004ea8000c1e1900 */
[----:B----4-:R1:W-:Y:S04]  /*1350*/  STG.E desc[UR6][R12.64+0x38], R23 ;  /* 0x000038170c007986 */ /* 0x0103e8000c101906 */
[----:B--2---:R1:W-:Y:S04]  /*1360*/  STG.E desc[UR6][R10.64+0x38], R21 ;  /* 0x000038150a007986 */ /* 0x0043e8000c101906 */
[----:B0-----:R-:W2:Y:S04]  /*1370*/  LDG.E R25, desc[UR6][R10.64+0x3c] ;  /* 0x00003c060a197981 */ /* 0x001ea8000c1e1900 */
[----:B---3--:R-:W3:Y:S01]  /*1380*/  LDG.E R15, desc[UR6][R12.64+0x3c] ;  /* 0x00003c060c0f7981 */ /* 0x008ee2000c1e1900 */
[----:B------:R-:W-:-:S06]  /*1390*/  UIADD3 UR4, UPT, UPT, UR4, 0x10, URZ ;  /* 0x0000001004047890 */ /* 0x000fcc000fffe0ff */
[----:B------:R-:W-:Y:S01]  /*13a0*/  ISETP.NE.AND P0, PT, R5, UR4, PT ;  /* 0x0000000405007c0c */ /* 0x000fe2000bf05270 */
[----:B--2---:R1:W-:Y:S04]  /*13b0*/  STG.E desc[UR6][R12.64+0x3c], R25 ;  /* 0x00003c190c007986 */ /* 0x0043e8000c101906 */
[----:B---3--:R1:W-:Y:S08]  /*13c0*/  STG.E desc[UR6][R10.64+0x3c], R15 ;  /* 0x00003c0f0a007986 */ /* 0x0083f0000c101906 */
[----:B------:R-:W-:Y:S05]  /*13d0*/  @P0 BRA `(.L_x_49) ;  /* 0xfffffff800e00947 */ /* 0x000fea000383ffff */
.L_x_48:
[----:B------:R-:W-:Y:S05]  /*13e0*/  @!P1 BRA `(.L_x_50) ;  /* 0x0000000400789947 */ /* 0x000fea0003800000 */
[----:B------:R-:W-:Y:S02]  /*13f0*/  ISETP.GE.U32.AND P0, PT, R4, 0x8, PT ;  /* 0x000000080400780c */ /* 0x000fe40003f06070 */
[----:B------:R-:W-:-:S04]  /*1400*/  LOP3.LUT R16, R3, 0x7, RZ, 0xc0, !PT ;  /* 0x0000000703107812 */ /* 0x000fc800078ec0ff */
[----:B------:R-:W-:-:S07]  /*1410*/  ISETP.NE.AND P1, PT, R16, RZ, PT ;  /* 0x000000ff1000720c */ /* 0x000fce0003f25270 */
[----:B------:R-:W-:Y:S06]  /*1420*/  @!P0 BRA `(.L_x_51) ;  /* 0x0000000000ac8947 */ /* 0x000fec0003800000 */
[----:B-1----:R-:W0:Y:S01]  /*1430*/  LDC.64 R14, c[0x0][0x380] ;  /* 0x0000e000ff0e7b82 */ /* 0x002e220000000a00 */
[--C-:B------:R-:W-:Y:S01]  /*1440*/  IMAD R11, R8, R3, R5.reuse ;  /* 0x00000003080b7224 */ /* 0x100fe200078e0205 */
[----:B------:R-:W1:Y:S01]  /*1450*/  LDCU.64 UR8, c[0x0][0x380] ;  /* 0x00007000ff0877ac */ /* 0x000e620008000a00 */
[----:B------:R-:W-:Y:S02]  /*1460*/  IMAD.IADD R9, R2, 0x1, R5 ;  /* 0x0000000102097824 */ /* 0x000fe400078e0205 */
[----:B0-----:R-:W-:-:S04]  /*1470*/  IMAD.WIDE R10, R11, 0x4, R14 ;  /* 0x000000040b0a7825 */ /* 0x001fc800078e020e */
[----:B------:R-:W-:Y:S01]  /*1480*/  IMAD.WIDE.U32 R14, R9, 0x4, R14 ;  /* 0x00000004090e7825 */ /* 0x000fe200078e000e */
[----:B------:R-:W2:Y:S04]  /*1490*/  LDG.E R17, desc[UR6][R10.64] ;  /* 0x000000060a117981 */ /* 0x000ea8000c1e1900 */
[----:B------:R-:W3:Y:S01]  /*14a0*/  LDG.E R9, desc[UR6][R14.64] ;  /* 0x000000060e097981 */ /* 0x000ee2000c1e1900 */
[----:B------:R-:W-:-:S05]  /*14b0*/  IADD3 R4, P0, PT, R2, R5, RZ ;  /* 0x0000000502047210 */ /* 0x000fca0007f1e0ff */
[----:B------:R-:W-:Y:S01]  /*14c0*/  IMAD.X R13, RZ, RZ, RZ, P0 ;  /* 0x000000ffff0d7224 */ /* 0x000fe200000e06ff */
[----:B-1----:R-:W-:-:S04]  /*14d0*/  LEA R12, P0, R4, UR8, 0x2 ;  /* 0x00000008040c7c11 */ /* 0x002fc8000f8010ff */
[----:B------:R-:W-:Y:S01]  /*14e0*/  LEA.HI.X R13, R4, UR9, R13, 0x2, P0 ;  /* 0x00000009040d7c11 */ /* 0x000fe200080f140d */
        /* <DEDUP_REMOVED lines=22> */
[----:B------:R-:W4:Y:S04]  /*1650*/  LDG.E R25, desc[UR6][R10.64+0x18] ;  /* 0x000018060a197981 */ /* 0x000f28000c1e1900 */
[----:B------:R-:W5:Y:S04]  /*1660*/  LDG.E R23, desc[UR6][R12.64+0x18] ;  /* 0x000018060c177981 */ /* 0x000f68000c1e1900 */
[----:B----4-:R3:W-:Y:S04]  /*1670*/  STG.E desc[UR6][R12.64+0x18], R25 ;  /* 0x000018190c007986 */ /* 0x0107e8000c101906 */
[----:B-----5:R3:W-:Y:S04]  /*1680*/  STG.E desc[UR6][R10.64+0x18], R23 ;  /* 0x000018170a007986 */ /* 0x0207e8000c101906 */
[----:B0-----:R-:W4:Y:S04]  /*1690*/  LDG.E R27, desc[UR6][R10.64+0x1c] ;  /* 0x00001c060a1b7981 */ /* 0x001f28000c1e1900 */
[----:B--2---:R-:W2:Y:S01]  /*16a0*/  LDG.E R15, desc[UR6][R12.64+0x1c] ;  /* 0x00001c060c0f7981 */ /* 0x004ea2000c1e1900 */
[----:B------:R-:W-:-:S03]  /*16b0*/  VIADD R5, R5, 0x8 ;  /* 0x0000000805057836 */ /* 0x000fc60000000000 */
[----:B----4-:R3:W-:Y:S04]  /*16c0*/  STG.E desc[UR6][R12.64+0x1c], R27 ;  /* 0x00001c1b0c007986 */ /* 0x0107e8000c101906 */
[----:B--2---:R3:W-:Y:S02]  /*16d0*/  STG.E desc[UR6][R10.64+0x1c], R15 ;  /* 0x00001c0f0a007986 */ /* 0x0047e4000c101906 */
.L_x_51:
[----:B------:R-:W-:Y:S05]  /*16e0*/  @!P1 BRA `(.L_x_50) ;  /* 0x0000000000b89947 */ /* 0x000fea0003800000 */
[----:B------:R-:W-:Y:S02]  /*16f0*/  ISETP.GE.U32.AND P0, PT, R16, 0x4, PT ;  /* 0x000000041000780c */ /* 0x000fe40003f06070 */
[----:B------:R-:W-:-:S04]  /*1700*/  LOP3.LUT R4, R3, 0x3, RZ, 0xc0, !PT ;  /* 0x0000000303047812 */ /* 0x000fc800078ec0ff */
[----:B------:R-:W-:-:S07]  /*1710*/  ISETP.NE.AND P1, PT, R4, RZ, PT ;  /* 0x000000ff0400720c */ /* 0x000fce0003f25270 */
[----:B------:R-:W-:Y:S06]  /*1720*/  @!P0 BRA `(.L_x_52) ;  /* 0x00000000006c8947 */ /* 0x000fec0003800000 */
[----:B-1-3--:R-:W0:Y:S01]  /*1730*/  LDC.64 R14, c[0x0][0x380] ;  /* 0x0000e000ff0e7b82 */ /* 0x00ae220000000a00 */
        /* <DEDUP_REMOVED lines=13> */
[----:B------:R-:W3:Y:S04]  /*1810*/  LDG.E R21, desc[UR6][R10.64+0x4] ;  /* 0x000004060a157981 */ /* 0x000ee8000c1e1900 */
[----:B------:R-:W4:Y:S04]  /*1820*/  LDG.E R19, desc[UR6][R12.64+0x4] ;  /* 0x000004060c137981 */ /* 0x000f28000c1e1900 */
[----:B---3--:R2:W-:Y:S04]  /*1830*/  STG.E desc[UR6][R12.64+0x4], R21 ;  /* 0x000004150c007986 */ /* 0x0085e8000c101906 */
[----:B----4-:R2:W-:Y:S04]  /*1840*/  STG.E desc[UR6][R10.64+0x4], R19 ;  /* 0x000004130a007986 */ /* 0x0105e8000c101906 */
[----:B------:R-:W3:Y:S04]  /*1850*/  LDG.E R25, desc[UR6][R10.64+0x8] ;  /* 0x000008060a197981 */ /* 0x000ee8000c1e1900 */
[----:B------:R-:W4:Y:S04]  /*1860*/  LDG.E R23, desc[UR6][R12.64+0x8] ;  /* 0x000008060c177981 */ /* 0x000f28000c1e1900 */
[----:B---3--:R2:W-:Y:S04]  /*1870*/  STG.E desc[UR6][R12.64+0x8], R25 ;  /* 0x000008190c007986 */ /* 0x0085e8000c101906 */
[----:B----4-:R2:W-:Y:S04]  /*1880*/  STG.E desc[UR6][R10.64+0x8], R23 ;  /* 0x000008170a007986 */ /* 0x0105e8000c101906 */
[----:B------:R-:W3:Y:S04]  /*1890*/  LDG.E R27, desc[UR6][R10.64+0xc] ;  /* 0x00000c060a1b7981 */ /* 0x000ee8000c1e1900 */
[----:B0-----:R-:W4:Y:S01]  /*18a0*/  LDG.E R15, desc[UR6][R12.64+0xc] ;  /* 0x00000c060c0f7981 */ /* 0x001f22000c1e1900 */
[----:B------:R-:W-:-:S03]  /*18b0*/  VIADD R5, R5, 0x4 ;  /* 0x0000000405057836 */ /* 0x000fc60000000000 */
[----:B---3--:R2:W-:Y:S04]  /*18c0*/  STG.E desc[UR6][R12.64+0xc], R27 ;  /* 0x00000c1b0c007986 */ /* 0x0085e8000c101906 */
[----:B----4-:R2:W-:Y:S02]  /*18d0*/  STG.E desc[UR6][R10.64+0xc], R15 ;  /* 0x00000c0f0a007986 */ /* 0x0105e4000c101906 */
.L_x_52:
[----:B------:R-:W-:Y:S05]  /*18e0*/  @!P1 BRA `(.L_x_50) ;  /* 0x0000000000389947 */ /* 0x000fea0003800000 */
[----:B-123--:R-:W0:Y:S01]  /*18f0*/  LDC.64 R10, c[0x0][0x380] ;  /* 0x0000e000ff0a7b82 */ /* 0x00ee220000000a00 */
[----:B------:R-:W-:-:S05]  /*1900*/  UMOV UR4, URZ ;  /* 0x000000ff00047c82 */ /* 0x000fca0008000000 */
.L_x_53:
[--C-:B----4-:R-:W-:Y:S02]  /*1910*/  IMAD R15, R8, R3, R5.reuse ;  /* 0x00000003080f7224 */ /* 0x110fe400078e0205 */
[----:B------:R-:W-:Y:S02]  /*1920*/  IMAD.IADD R13, R2, 0x1, R5 ;  /* 0x00000001020d7824 */ /* 0x000fe400078e0205 */
[----:B0-----:R-:W-:-:S04]  /*1930*/  IMAD.WIDE R14, R15, 0x4, R10 ;  /* 0x000000040f0e7825 */ /* 0x001fc800078e020a */
[----:B------:R-:W-:Y:S01]  /*1940*/  IMAD.WIDE.U32 R12, R13, 0x4, R10 ;  /* 0x000000040d0c7825 */ /* 0x000fe200078e000a */
[----:B------:R-:W2:Y:S04]  /*1950*/  LDG.E R17, desc[UR6][R14.64] ;  /* 0x000000060e117981 */ /* 0x000ea8000c1e1900 */
[----:B------:R-:W3:Y:S01]  /*1960*/  LDG.E R9, desc[UR6][R12.64] ;  /* 0x000000060c097981 */ /* 0x000ee2000c1e1900 */
[----:B------:R-:W-:Y:S01]  /*1970*/  UIADD3 UR4, UPT, UPT, UR4, 0x1, URZ ;  /* 0x0000000104047890 */ /* 0x000fe2000fffe0ff */
[----:B------:R-:W-:-:S05]  /*1980*/  VIADD R5, R5, 0x1 ;  /* 0x0000000105057836 */ /* 0x000fca0000000000 */
[----:B------:R-:W-:Y:S01]  /*1990*/  ISETP.NE.AND P0, PT, R4, UR4, PT ;  /* 0x0000000404007c0c */ /* 0x000fe2000bf05270 */
[----:B--2---:R4:W-:Y:S04]  /*19a0*/  STG.E desc[UR6][R12.64], R17 ;  /* 0x000000110c007986 */ /* 0x0049e8000c101906 */
[----:B---3--:R4:W-:Y:S08]  /*19b0*/  STG.E desc[UR6][R14.64], R9 ;  /* 0x000000090e007986 */ /* 0x0089f0000c101906 */
[----:B------:R-:W-:Y:S05]  /*19c0*/  @P0 BRA `(.L_x_53) ;  /* 0xfffffffc00d00947 */ /* 0x000fea000383ffff */
.L_x_50:
[----:B------:R-:W1:Y:S02]  /*19d0*/  LDC.64 R4, c[0x0][0x390] ;  /* 0x0000e400ff047b82 */ /* 0x000e640000000a00 */
[----:B-123--:R-:W-:-:S04]  /*19e0*/  IMAD.WIDE R10, R7, 0x4, R4 ;  /* 0x00000004070a7825 */ /* 0x00efc800078e0204 */
[----:B------:R-:W-:Y:S01]  /*19f0*/  IMAD.WIDE.U32 R4, R6, 0x4, R4 ;  /* 0x0000000406047825 */ /* 0x000fe200078e0004 */
[----:B----4-:R-:W2:Y:S04]  /*1a00*/  LDG.E R13, desc[UR6][R10.64] ;  /* 0x000000060a0d7981 */ /* 0x010ea8000c1e1900 */
[----:B------:R-:W3:Y:S01]  /*1a10*/  LDG.E R9, desc[UR6][R4.64] ;  /* 0x0000000604097981 */ /* 0x000ee2000c1e1900 */
[----:B------:R-:W-:Y:S01]  /*1a20*/  UISETP.GE.U32.AND UP0, UPT, UR5, 0x7, UPT ;  /* 0x000000070500788c */ /* 0x000fe2000bf06070 */
[----:B------:R-:W-:Y:S01]  /*1a30*/  LOP3.LUT R2, R3, 0x7, RZ, 0xc0, !PT ;  /* 0x0000000703027812 */ /* 0x000fe200078ec0ff */
[----:B------:R-:W-:-:S03]  /*1a40*/  IMAD.MOV.U32 R8, RZ, RZ, RZ ;  /* 0x000000ffff087224 */ /* 0x000fc600078e00ff */
[----:B------:R-:W-:Y:S01]  /*1a50*/  ISETP.NE.AND P1, PT, R2, RZ, PT ;  /* 0x000000ff0200720c */ /* 0x000fe20003f25270 */
[----:B--2---:R0:W-:Y:S04]  /*1a60*/  STG.E desc[UR6][R4.64], R13 ;  /* 0x0000000d04007986 */ /* 0x0041e8000c101906 */
[----:B---3--:R0:W-:Y:S01]  /*1a70*/  STG.E desc[UR6][R10.64], R9 ;  /* 0x000000090a007986 */ /* 0x0081e2000c101906 */
[----:B------:R-:W-:Y:S07]  /*1a80*/  BRA.U !UP0, `(.L_x_54) ;  /* 0x0000000108fc7547 */ /* 0x000fee000b800000 */
[----:B------:R-:W-:Y:S01]  /*1a90*/  LOP3.LUT R8, R3, 0x7ffffff8, RZ, 0xc0, !PT ;  /* 0x7ffffff803087812 */ /* 0x000fe200078ec0ff */
[----:B------:R-:W-:-:S06]  /*1aa0*/  UMOV UR4, URZ ;  /* 0x000000ff00047c82 */ /* 0x000fcc0008000000 */
.L_x_55:
[----:B01----:R-:W0:Y:S01]  /*1ab0*/  LDC.64 R4, c[0x0][0x380] ;  /* 0x0000e000ff047b82 */ /* 0x003e220000000a00 */
[C---:B------:R-:W-:Y:S02]  /*1ac0*/  IMAD R17, R3.reuse, UR4, R7 ;  /* 0x0000000403117c24 */ /* 0x040fe4000f8e0207 */
[----:B------:R-:W-:Y:S02]  /*1ad0*/  IMAD R9, R3, UR4, R6 ;  /* 0x0000000403097c24 */ /* 0x000fe4000f8e0206 */
[----:B0-----:R-:W-:-:S04]  /*1ae0*/  IMAD.WIDE R16, R17, 0x4, R4 ;  /* 0x0000000411107825 */ /* 0x001fc800078e0204 */
[C---:B------:R-:W-:Y:S01]  /*1af0*/  IMAD.WIDE.U32 R14, R9.reuse, 0x4, R4 ;  /* 0x00000004090e7825 */ /* 0x040fe200078e0004 */
[----:B------:R-:W2:Y:S04]  /*1b00*/  LDG.E R25, desc[UR6][R16.64] ;  /* 0x0000000610197981 */ /* 0x000ea8000c1e1900 */
[----:B------:R-:W3:Y:S01]  /*1b10*/  LDG.E R23, desc[UR6][R14.64] ;  /* 0x000000060e177981 */ /* 0x000ee2000c1e1900 */
[----:B------:R-:W-:Y:S02]  /*1b20*/  IMAD.IADD R9, R9, 0x1, R3 ;  /* 0x0000000109097824 */ /* 0x000fe400078e0203 */
[----:B------:R-:W-:-:S04]  /*1b30*/  IMAD.WIDE.U32 R10, R3, 0x4, R16 ;  /* 0x00000004030a7825 */ /* 0x000fc800078e0010 */
[C---:B------:R-:W-:Y:S01]  /*1b40*/  IMAD.WIDE.U32 R12, R9.reuse, 0x4, R4 ;  /* 0x00000004090c7825 */ /* 0x040fe200078e0004 */
[----:B--2---:R0:W-:Y:S04]  /*1b50*/  STG.E desc[UR6][R14.64], R25 ;  /* 0x000000190e007986 */ /* 0x0041e8000c101906 */
[----:B---3--:R1:W-:Y:S04]  /*1b60*/  STG.E desc[UR6][R16.64], R23 ;  /* 0x0000001710007986 */ /* 0x0083e8000c101906 */
[----:B------:R-:W2:Y:S04]  /*1b70*/  LDG.E R29, desc[UR6][R10.64] ;  /* 0x000000060a1d7981 */ /* 0x000ea8000c1e1900 */
[----:B------:R-:W3:Y:S01]  /*1b80*/  LDG.E R27, desc[UR6][R12.64] ;  /* 0x000000060c1b7981 */ /* 0x000ee2000c1e1900 */
[----:B------:R-:W-:-:S02]  /*1b90*/  IMAD.IADD R9, R9, 0x1, R3 ;  /* 0x0000000109097824 */ /* 0x000fc400078e0203 */
[----:B------:R-:W-:-:S04]  /*1ba0*/  IMAD.WIDE.U32 R18, R3, 0x4, R10 ;  /* 0x0000000403127825 */ /* 0x000fc800078e000a */
[C---:B------:R-:W-:Y:S01]  /*1bb0*/  IMAD.WIDE.U32 R20, R9.reuse, 0x4, R4 ;  /* 0x0000000409147825 */ /* 0x040fe200078e0004 */
[----:B--2---:R-:W-:Y:S04]  /*1bc0*/  STG.E desc[UR6][R12.64], R29 ;  /* 0x0000001d0c007986 */ /* 0x004fe8000c101906 */
[----:B---3--:R2:W-:Y:S04]  /*1bd0*/  STG.E desc[UR6][R10.64], R27 ;  /* 0x0000001b0a007986 */ /* 0x0085e8000c101906 */
[----:B------:R-:W3:Y:S04]  /*1be0*/  LDG.E R24, desc[UR6][R18.64] ;  /* 0x0000000612187981 */ /* 0x000ee8000c1e1900 */
[----:B------:R-:W4:Y:S01]  /*1bf0*/  LDG.E R22, desc[UR6][R20.64] ;  /* 0x0000000614167981 */ /* 0x000f22000c1e1900 */
[----:B------:R-:W-:-:S02]  /*1c00*/  IMAD.IADD R9, R9, 0x1, R3 ;  /* 0x0000000109097824 */ /* 0x000fc400078e0203 */
[----:B0-----:R-:W-:-:S04]  /*1c10*/  IMAD.WIDE.U32 R14, R3, 0x4, R18 ;  /* 0x00000004030e7825 */ /* 0x001fc800078e0012 */
[C---:B-1----:R-:W-:Y:S01]  /*1c20*/  IMAD.WIDE.U32 R16, R9.reuse, 0x4, R4 ;  /* 0x0000000409107825 */ /* 0x042fe200078e0004 */
[----:B---3--:R-:W-:Y:S04]  /*1c30*/  STG.E desc[UR6][R20.64], R24 ;  /* 0x0000001814007986 */ /* 0x008fe8000c101906 */
[----:B----4-:R0:W-:Y:S04]  /*1c40*/  STG.E desc[UR6][R18.64], R22 ;  /* 0x0000001612007986 */ /* 0x0101e8000c101906 */
[----:B------:R-:W3:Y:S04]  /*1c50*/  LDG.E R25, desc[UR6][R14.64] ;  /* 0x000000060e197981 */ /* 0x000ee8000c1e1900 */
[----:B------:R-:W4:Y:S01]  /*1c60*/  LDG.E R23, desc[UR6][R16.64] ;  /* 0x0000000610177981 */ /* 0x000f22000c1e1900 */
[----:B------:R-:W-:Y:S01]  /*1c70*/  IADD3 R9, PT, PT, R9, R3, RZ ;  /* 0x0000000309097210 */ /* 0x000fe20007ffe0ff */
[----:B--2---:R-:W-:-:S04]  /*1c80*/  IMAD.WIDE.U32 R10, R3, 0x4, R14 ;  /* 0x00000004030a7825 */ /* 0x004fc800078e000e */
[C---:B------:R-:W-:Y:S01]  /*1c90*/  IMAD.WIDE.U32 R12, R9.reuse, 0x4, R4 ;  /* 0x00000004090c7825 */ /* 0x040fe200078e0004 */
[----:B---3--:R-:W-:Y:S04]  /*1ca0*/  STG.E desc[UR6][R16.64], R25 ;  /* 0x0000001910007986 */ /* 0x008fe8000c101906 */
[----:B----4-:R1:W-:Y:S04]  /*1cb0*/  STG.E desc[UR6][R14.64], R23 ;  /* 0x000000170e007986 */ /* 0x0103e8000c101906 */
[----:B------:R-:W2:Y:S04]  /*1cc0*/  LDG.E R29, desc[UR6][R10.64] ;  /* 0x000000060a1d7981 */ /* 0x000ea8000c1e1900 */
[----:B------:R-:W3:Y:S01]  /*1cd0*/  LDG.E R27, desc[UR6][R12.64] ;  /* 0x000000060c1b7981 */ /* 0x000ee2000c1e1900 */
[----:B------:R-:W-:-:S02]  /*1ce0*/  IMAD.IADD R9, R9, 0x1, R3 ;  /* 0x0000000109097824 */ /* 0x000fc400078e0203 */
[----:B0-----:R-:W-:-:S04]  /*1cf0*/  IMAD.WIDE.U32 R18, R3, 0x4, R10 ;  /* 0x0000000403127825 */ /* 0x001fc800078e000a */
[C---:B------:R-:W-:Y:S01]  /*1d00*/  IMAD.WIDE.U32 R20, R9.reuse, 0x4, R4 ;  /* 0x0000000409147825 */ /* 0x040fe200078e0004 */
[----:B--2---:R-:W-:Y:S04]  /*1d10*/  STG.E desc[UR6][R12.64], R29 ;  /* 0x0000001d0c007986 */ /* 0x004fe8000c101906 */
[----:B---3--:R0:W-:Y:S04]  /*1d20*/  STG.E desc[UR6][R10.64], R27 ;  /* 0x0000001b0a007986 */ /* 0x0081e8000c101906 */
[----:B------:R-:W2:Y:S04]  /*1d30*/  LDG.E R24, desc[UR6][R18.64] ;  /* 0x0000000612187981 */ /* 0x000ea8000c1e1900 */
[----:B------:R-:W3:Y:S01]  /*1d40*/  LDG.E R22, desc[UR6][R20.64] ;  /* 0x0000000614167981 */ /* 0x000ee2000c1e1900 */
[----:B------:R-:W-:-:S02]  /*1d50*/  IMAD.IADD R9, R9, 0x1, R3 ;  /* 0x0000000109097824 */ /* 0x000fc400078e0203 */
[----:B-1----:R-:W-:-:S04]  /*1d60*/  IMAD.WIDE.U32 R14, R3, 0x4, R18 ;  /* 0x00000004030e7825 */ /* 0x002fc800078e0012 */
[C---:B------:R-:W-:Y:S01]  /*1d70*/  IMAD.WIDE.U32 R16, R9.reuse, 0x4, R4 ;  /* 0x0000000409107825 */ /* 0x040fe200078e0004 */
[----:B--2---:R1:W-:Y:S04]  /*1d80*/  STG.E desc[UR6][R20.64], R24 ;  /* 0x0000001814007986 */ /* 0x0043e8000c101906 */
[----:B---3--:R1:W-:Y:S04]  /*1d90*/  STG.E desc[UR6][R18.64], R22 ;  /* 0x0000001612007986 */ /* 0x0083e8000c101906 */
[----:B------:R-:W2:Y:S04]  /*1da0*/  LDG.E R25, desc[UR6][R14.64] ;  /* 0x000000060e197981 */ /* 0x000ea8000c1e1900 */
[----:B------:R-:W3:Y:S01]  /*1db0*/  LDG.E R23, desc[UR6][R16.64] ;  /* 0x0000000610177981 */ /* 0x000ee2000c1e1900 */
[----:B------:R-:W-:-:S02]  /*1dc0*/  IMAD.IADD R9, R9, 0x1, R3 ;  /* 0x0000000109097824 */ /* 0x000fc400078e0203 */
[----:B0-----:R-:W-:-:S04]  /*1dd0*/  IMAD.WIDE.U32 R10, R3, 0x4, R14 ;  /* 0x00000004030a7825 */ /* 0x001fc800078e000e */
[----:B------:R-:W-:Y:S01]  /*1de0*/  IMAD.WIDE.U32 R4, R9, 0x4, R4 ;  /* 0x0000000409047825 */ /* 0x000fe200078e0004 */
[----:B--2---:R1:W-:Y:S04]  /*1df0*/  STG.E desc[UR6][R16.64], R25 ;  /* 0x0000001910007986 */ /* 0x0043e8000c101906 */
[----:B---3--:R1:W-:Y:S04]  /*1e00*/  STG.E desc[UR6][R14.64], R23 ;  /* 0x000000170e007986 */ /* 0x0083e8000c101906 */
[----:B------:R-:W2:Y:S04]  /*1e10*/  LDG.E R13, desc[UR6][R10.64] ;  /* 0x000000060a0d7981 */ /* 0x000ea8000c1e1900 */
[----:B------:R-:W3:Y:S01]  /*1e20*/  LDG.E R9, desc[UR6][R4.64] ;  /* 0x0000000604097981 */ /* 0x000ee2000c1e1900 */
[----:B------:R-:W-:-:S06]  /*1e30*/  UIADD3 UR4, UPT, UPT, UR4, 0x8, URZ ;  /* 0x0000000804047890 */ /* 0x000fcc000fffe0ff */
[----:B------:R-:W-:Y:S01]  /*1e40*/  ISETP.NE.AND P0, PT, R8, UR4, PT ;  /* 0x0000000408007c0c */ /* 0x000fe2000bf05270 */
[----:B--2---:R1:W-:Y:S04]  /*1e50*/  STG.E desc[UR6][R4.64], R13 ;  /* 0x0000000d04007986 */ /* 0x0043e8000c101906 */
[----:B---3--:R1:W-:Y:S08]  /*1e60*/  STG.E desc[UR6][R10.64], R9 ;  /* 0x000000090a007986 */ /* 0x0083f0000c101906 */
[----:B------:R-:W-:Y:S05]  /*1e70*/  @P0 BRA `(.L_x_55) ;  /* 0xfffffffc000c0947 */ /* 0x000fea000383ffff */
.L_x_54:
[----:B------:R-:W-:Y:S05]  /*1e80*/  @!P1 BRA `(.L_x_56) ;  /* 0x00000004002c9947 */ /* 0x000fea0003800000 */
[----:B------:R-:W-:Y:S02]  /*1e90*/  ISETP.GE.U32.AND P0, PT, R2, 0x4, PT ;  /* 0x000000040200780c */ /* 0x000fe40003f06070 */
[----:B-1----:R-:W-:-:S04]  /*1ea0*/  LOP3.LUT R22, R3, 0x3, RZ, 0xc0, !PT ;  /* 0x0000000303167812 */ /* 0x002fc800078ec0ff */
[----:B------:R-:W-:-:S07]  /*1eb0*/  ISETP.NE.AND P1, PT, R22, RZ, PT ;  /* 0x000000ff1600720c */ /* 0x000fce0003f25270 */
[----:B------:R-:W-:Y:S06]  /*1ec0*/  @!P0 BRA `(.L_x_57) ;  /* 0x00000000007c8947 */ /* 0x000fec0003800000 */
[----:B0-----:R-:W0:Y:S01]  /*1ed0*/  LDC.64 R4, c[0x0][0x380] ;  /* 0x0000e000ff047b82 */ /* 0x001e220000000a00 */
[CC--:B------:R-:W-:Y:S02]  /*1ee0*/  IMAD R17, R8.reuse, R3.reuse, R7 ;  /* 0x0000000308117224 */ /* 0x0c0fe400078e0207 */
[----:B------:R-:W-:Y:S02]  /*1ef0*/  IMAD R2, R8, R3, R6 ;  /* 0x0000000308027224 */ /* 0x000fe400078e0206 */
        /* <DEDUP_REMOVED lines=14> */
[----:B--2---:R2:W-:Y:S04]  /*1fe0*/  STG.E desc[UR6][R12.64], R27 ;  /* 0x0000001b0c007986 */ /* 0x0045e8000c101906 */
[----:B---3--:R2:W-:Y:S04]  /*1ff0*/  STG.E desc[UR6][R10.64], R25 ;  /* 0x000000190a007986 */ /* 0x0085e8000c101906 */
[----:B------:R-:W3:Y:S04]  /*2000*/  LDG.E R24, desc[UR6][R18.64] ;  /* 0x0000000612187981 */ /* 0x000ee8000c1e1900 */
[----:B------:R-:W4:Y:S01]  /*2010*/  LDG.E R29, desc[UR6][R20.64] ;  /* 0x00000006141d7981 */ /* 0x000f22000c1e1900 */
[----:B0-----:R-:W-:-:S02]  /*2020*/  IMAD.IADD R23, R2, 0x1, R3 ;  /* 0x0000000102177824 */ /* 0x001fc400078e0203 */
[----:B------:R-:W-:-:S04]  /*2030*/  IMAD.WIDE.U32 R14, R3, 0x4, R18 ;  /* 0x00000004030e7825 */ /* 0x000fc800078e0012 */
[----:B------:R-:W-:Y:S01]  /*2040*/  IMAD.WIDE.U32 R4, R23, 0x4, R4 ;  /* 0x0000000417047825 */ /* 0x000fe200078e0004 */
[----:B---3--:R2:W-:Y:S04]  /*2050*/  STG.E desc[UR6][R20.64], R24 ;  /* 0x0000001814007986 */ /* 0x0085e8000c101906 */
[----:B----4-:R2:W-:Y:S04]  /*2060*/  STG.E desc[UR6][R18.64], R29 ;  /* 0x0000001d12007986 */ /* 0x0105e8000c101906 */
[----:B-1----:R-:W3:Y:S04]  /*2070*/  LDG.E R17, desc[UR6][R14.64] ;  /* 0x000000060e117981 */ /* 0x002ee8000c1e1900 */
[----:B------:R-:W4:Y:S01]  /*2080*/  LDG.E R9, desc[UR6][R4.64] ;  /* 0x0000000604097981 */ /* 0x000f22000c1e1900 */
[----:B------:R-:W-:-:S03]  /*2090*/  VIADD R8, R8, 0x4 ;  /* 0x0000000408087836 */ /* 0x000fc60000000000 */
[----:B---3--:R2:W-:Y:S04]  /*20a0*/  STG.E desc[UR6][R4.64], R17 ;  /* 0x0000001104007986 */ /* 0x0085e8000c101906 */
[----:B----4-:R2:W-:Y:S02]  /*20b0*/  STG.E desc[UR6][R14.64], R9 ;  /* 0x000000090e007986 */ /* 0x0105e4000c101906 */
.L_x_57:
[----:B------:R-:W-:Y:S05]  /*20c0*/  @!P1 BRA `(.L_x_56) ;  /* 0x00000000009c9947 */ /* 0x000fea0003800000 */
[----:B------:R-:W-:Y:S02]  /*20d0*/  ISETP.NE.AND P0, PT, R22, 0x1, PT ;  /* 0x000000011600780c */ /* 0x000fe40003f05270 */
[----:B------:R-:W-:-:S04]  /*20e0*/  LOP3.LUT R2, R3, 0x1, RZ, 0xc0, !PT ;  /* 0x0000000103027812 */ /* 0x000fc800078ec0ff */
[----:B------:R-:W-:-:S07]  /*20f0*/  ISETP.NE.U32.AND P1, PT, R2, 0x1, PT ;  /* 0x000000010200780c */ /* 0x000fce0003f25070 */
[----:B------:R-:W-:Y:S06]  /*2100*/  @!P0 BRA `(.L_x_58) ;  /* 0x0000000000448947 */ /* 0x000fec0003800000 */
[----:B0-2---:R-:W0:Y:S01]  /*2110*/  LDC.64 R10, c[0x0][0x380] ;  /* 0x0000e000ff0a7b82 */ /* 0x005e220000000a00 */
        /* <DEDUP_REMOVED lines=8> */
[----:B------:R-:W-:Y:S01]  /*21a0*/  IMAD.WIDE.U32 R10, R19, 0x4, R10 ;  /* 0x00000004130a7825 */ /* 0x000fe200078e000a */
[----:B--2---:R1:W-:Y:S04]  /*21b0*/  STG.E desc[UR6][R12.64], R17 ;  /* 0x000000110c007986 */ /* 0x0043e8000c101906 */
[----:B---3--:R1:W-:Y:S04]  /*21c0*/  STG.E desc[UR6][R14.64], R9 ;  /* 0x000000090e007986 */ /* 0x0083e8000c101906 */
[----:B------:R-:W2:Y:S04]  /*21d0*/  LDG.E R21, desc[UR6][R4.64] ;  /* 0x0000000604157981 */ /* 0x000ea8000c1e1900 */
[----:B------:R-:W3:Y:S01]  /*21e0*/  LDG.E R19, desc[UR6][R10.64] ;  /* 0x000000060a137981 */ /* 0x000ee2000c1e1900 */
[----:B------:R-:W-:-:S03]  /*21f0*/  VIADD R8, R8, 0x2 ;  /* 0x0000000208087836 */ /* 0x000fc60000000000 */
[----:B--2---:R1:W-:Y:S04]  /*2200*/  STG.E desc[UR6][R10.64], R21 ;  /* 0x000000150a007986 */ /* 0x0043e8000c101906 */
[----:B---3--:R1:W-:Y:S02]  /*2210*/  STG.E desc[UR6][R4.64], R19 ;  /* 0x0000001304007986 */ /* 0x0083e4000c101906 */
.L_x_58:
[----:B------:R-:W-:Y:S05]  /*2220*/  @P1 BRA `(.L_x_56) ;  /* 0x0000000000441947 */ /* 0x000fea0003800000 */
[----:B012---:R-:W0:Y:S01]  /*2230*/  LDC.64 R4, c[0x0][0x380] ;  /* 0x0000e000ff047b82 */ /* 0x007e220000000a00 */
[CC--:B------:R-:W-:Y:S02]  /*2240*/  IMAD R9, R8.reuse, R3.reuse, R7 ;  /* 0x0000000308097224 */ /* 0x0c0fe400078e0207 */
[----:B------:R-:W-:Y:S02]  /*2250*/  IMAD R7, R8, R3, R6 ;  /* 0x0000000308077224 */ /* 0x000fe400078e0206 */
[----:B0-----:R-:W-:-:S04]  /*2260*/  IMAD.WIDE R8, R9, 0x4, R4 ;  /* 0x0000000409087825 */ /* 0x001fc800078e0204 */
[----:B------:R-:W-:Y:S01]  /*2270*/  IMAD.WIDE.U32 R4, R7, 0x4, R4 ;  /* 0x0000000407047825 */ /* 0x000fe200078e0004 */
[----:B------:R-:W2:Y:S04]  /*2280*/  LDG.E R11, desc[UR6][R8.64] ;  /* 0x00000006080b7981 */ /* 0x000ea8000c1e1900 */
[----:B------:R-:W3:Y:S04]  /*2290*/  LDG.E R7, desc[UR6][R4.64] ;  /* 0x0000000604077981 */ /* 0x000ee8000c1e1900 */
[----:B--2---:R4:W-:Y:S04]  /*22a0*/  STG.E desc[UR6][R4.64], R11 ;  /* 0x0000000b04007986 */ /* 0x0049e8000c101906 */
[----:B---3--:R4:W-:Y:S01]  /*22b0*/  STG.E desc[UR6][R8.64], R7 ;  /* 0x0000000708007986 */ /* 0x0089e2000c101906 */
[----:B------:R-:W-:Y:S05]  /*22c0*/  BRA `(.L_x_56) ;  /* 0x00000000001c7947 */ /* 0x000fea0003800000 */
.L_x_47:
[----:B0-----:R-:W0:Y:S02]  /*22d0*/  LDC.64 R4, c[0x0][0x390] ;  /* 0x0000e400ff047b82 */ /* 0x001e240000000a00 */
[----:B0-----:R-:W-:-:S04]  /*22e0*/  IMAD.WIDE R8, R7, 0x4, R4 ;  /* 0x0000000407087825 */ /* 0x001fc800078e0204 */
[----:B------:R-:W-:Y:S01]  /*22f0*/  IMAD.WIDE.U32 R4, R6, 0x4, R4 ;  /* 0x0000000406047825 */ /* 0x000fe200078e0004 */
[----:B------:R-:W2:Y:S04]  /*2300*/  LDG.E R11, desc[UR6][R8.64] ;  /* 0x00000006080b7981 */ /* 0x000ea8000c1e1900 */
[----:B------:R-:W3:Y:S04]  /*2310*/  LDG.E R7, desc[UR6][R4.64] ;  /* 0x0000000604077981 */ /* 0x000ee8000c1e1900 */
[----:B--2---:R0:W-:Y:S04]  /*2320*/  STG.E desc[UR6][R4.64], R11 ;  /* 0x0000000b04007986 */ /* 0x0041e8000c101906 */
[----:B---3--:R0:W-:Y:S02]  /*2330*/  STG.E desc[UR6][R8.64], R7 ;  /* 0x0000000708007986 */ /* 0x0081e4000c101906 */
.L_x_56:
[----:B012-4-:R-:W0:Y:S01]  /*2340*/  LDC.64 R4, c[0x0][0x380] ;  /* 0x0000e000ff047b82 */ /* 0x017e220000000a00 */
[----:B------:R-:W-:-:S04]  /*2350*/  IMAD R7, R6, R3, R6 ;  /* 0x0000000306077224 */ /* 0x000fc800078e0206 */
[----:B0-----:R-:W-:-:S03]  /*2360*/  IMAD.WIDE R4, R7, 0x4, R4 ;  /* 0x0000000407047825 */ /* 0x001fc600078e0204 */
[----:B------:R-:W-:Y:S06]  /*2370*/  BAR.SYNC.DEFER_BLOCKING 0x0 ;  /* 0x0000000000007b1d */ /* 0x000fec0000010000 */
[----:B------:R-:W2:Y:S01]  /*2380*/  LDG.E R8, desc[UR6][R4.64] ;  /* 0x0000000604087981 */ /* 0x000ea2000c1e1900 */
[----:B------:R-:W-:Y:S01]  /*2390*/  VIADD R12, R6, 0x1 ;  /* 0x00000001060c7836 */ /* 0x000fe20000000000 */
[----:B------:R-:W-:Y:S01]  /*23a0*/  UMOV UR4, 0xc924223 ;  /* 0x0c92422300047882 */ /* 0x000fe20000000000 */
[----:B------:R-:W-:-:S03]  /*23b0*/  UMOV UR5, 0x3bc79ca1 ;  /* 0x3bc79ca100057882 */ /* 0x000fc60000000000 */
[----:B------:R-:W-:Y:S01]  /*23c0*/  ISETP.GE.AND P0, PT, R12, R3, PT ;  /* 0x000000030c00720c */ /* 0x000fe20003f06270 */
[----:B--2---:R-:W0:-:S12]  /*23d0*/  F2F.F64.F32 R8, |R8| ;  /* 0x4000000800087310 */ /* 0x004e180000201800 */
[----:B0-----:R-:W-:-:S14]  /*23e0*/  DSETP.LEU.OR P0, PT, R8, UR4, P0 ;  /* 0x0000000408007e2a */ /* 0x001fdc000870b400 */
[----:B------:R-:W-:Y:S05]  /*23f0*/  @P0 EXIT ;  /* 0x000000000000094d */ /* 0x000fea0003800000 */
[----:B------:R-:W0:Y:S01]  /*2400*/  LDCU.64 UR4, c[0x0][0x380] ;  /* 0x00007000ff0477ac */ /* 0x000e220008000a00 */
[C---:B------:R-:W-:Y:S01]  /*2410*/  IADD3 R7, PT, PT, -R6.reuse, -0x2, R3 ;  /* 0xfffffffe06077810 */ /* 0x040fe20007ffe103 */
[----:B------:R-:W-:Y:S01]  /*2420*/  VIADD R16, R6, 0x2 ;  /* 0x0000000206107836 */ /* 0x000fe20000000000 */
[----:B------:R-:W-:Y:S01]  /*2430*/  LOP3.LUT R17, R0, 0x3, RZ, 0xc0, !PT ;  /* 0x0000000300117812 */ /* 0x000fe200078ec0ff */
[C---:B------:R-:W-:Y:S02]  /*2440*/  VIADD R15, R6.reuse, 0x3 ;  /* 0x00000003060f7836 */ /* 0x040fe40000000000 */
[----:B------:R-:W-:Y:S02]  /*2450*/  VIADD R14, R6, 0x4 ;  /* 0x00000004060e7836 */ /* 0x000fe40000000000 */
[----:B------:R-:W-:Y:S01]  /*2460*/  IMAD.MOV.U32 R13, RZ, RZ, R12 ;  /* 0x000000ffff0d7224 */ /* 0x000fe200078e000c */
[----:B0-----:R-:W-:-:S04]  /*2470*/  UIADD3 UR4, UP0, UPT, UR4, 0x8, URZ ;  /* 0x0000000804047890 */ /* 0x001fc8000ff1e0ff */
[----:B------:R-:W-:Y:S02]  /*2480*/  UIADD3.X UR5, UPT, UPT, URZ, UR5, URZ, UP0, !UPT ;  /* 0x00000005ff057290 */ /* 0x000fe400087fe4ff */
[----:B------:R-:W-:-:S04]  /*2490*/  IMAD.U32 R8, RZ, RZ, UR4 ;  /* 0x00000004ff087e24 */ /* 0x000fc8000f8e00ff */
[----:B------:R-:W-:-:S07]  /*24a0*/  IMAD.U32 R9, RZ, RZ, UR5 ;  /* 0x00000005ff097e24 */ /* 0x000fce000f8e00ff */
.L_x_66:
[----:B0123--:R-:W0:Y:S01]  /*24b0*/  LDC.64 R10, c[0x0][0x380] ;  /* 0x0000e000ff0a7b82 */ /* 0x00fe220000000a00 */
[----:B------:R-:W1:Y:S01]  /*24c0*/  LDCU UR4, c[0x0][0x398] ;  /* 0x00007300ff0477ac */ /* 0x000e620008000800 */
[----:B------:R-:W2:Y:S01]  /*24d0*/  LDG.E R3, desc[UR6][R4.64] ;  /* 0x0000000604037981 */ /* 0x000ea2000c1e1900 */
[----:B-1----:R-:W-:-:S04]  /*24e0*/  IMAD R19, R13, UR4, R6 ;  /* 0x000000040d137c24 */ /* 0x002fc8000f8e0206 */
[----:B0-----:R-:W-:-:S05]  /*24f0*/  IMAD.WIDE R10, R19, 0x4, R10 ;  /* 0x00000004130a7825 */ /* 0x001fca00078e020a */
[----:B------:R-:W3:Y:S01]  /*2500*/  LDG.E R0, desc[UR6][R10.64] ;  /* 0x000000060a007981 */ /* 0x000ee2000c1e1900 */
[----:B------:R-:W-:Y:S01]  /*2510*/  BSSY.RECONVERGENT B0, `(.L_x_59) ;  /* 0x000000d000007945 */ /* 0x000fe20003800200 */
[----:B------:R-:W-:Y:S01]  /*2520*/  ISETP.NE.AND P2, PT, R17, RZ, PT ;  /* 0x000000ff1100720c */ /* 0x000fe20003f45270 */
[----:B--2---:R-:W0:Y:S02]  /*2530*/  MUFU.RCP R2, R3 ;  /* 0x0000000300027308 */ /* 0x004e240000001000 */
[----:B0-----:R-:W-:-:S04]  /*2540*/  FFMA R19, -R3, R2, 1 ;  /* 0x3f80000003137423 */ /* 0x001fc80000000102 */
[----:B------:R-:W-:Y:S02]  /*2550*/  FFMA R19, R2, R19, R2 ;  /* 0x0000001302137223 */ /* 0x000fe40000000002 */
[----:B---3--:R-:W0:Y:S02]  /*2560*/  FCHK P0, R0, R3 ;  /* 0x0000000300007302 */ /* 0x008e240000000000 */
[----:B------:R-:W-:-:S04]  /*2570*/  FFMA R2, R0, R19, RZ ;  /* 0x0000001300027223 */ /* 0x000fc800000000ff */
[----:B------:R-:W-:-:S04]  /*2580*/  FFMA R18, -R3, R2, R0 ;  /* 0x0000000203127223 */ /* 0x000fc80000000100 */
[----:B------:R-:W-:Y:S01]  /*2590*/  FFMA R19, R19, R18, R2 ;  /* 0x0000001213137223 */ /* 0x000fe20000000002 */
[----:B0-----:R-:W-:Y:S06]  /*25a0*/  @!P0 BRA `(.L_x_60) ;  /* 0x00000000000c8947 */ /* 0x001fec0003800000 */
[----:B------:R-:W-:-:S07]  /*25b0*/  MOV R2, 0x25d0 ;  /* 0x000025d000027802 */ /* 0x000fce0000000f00 */
[----:B------:R-:W-:Y:S05]  /*25c0*/  CALL.REL.NOINC `($__internal_1_$__cuda_sm3x_div_rn_noftz_f32_slowpath) ;  /* 0x0000000000f87944 */ /* 0x000fea0003c00000 */
[----:B------:R-:W-:-:S07]  /*25d0*/  IMAD.MOV.U32 R19, RZ, RZ, R0 ;  /* 0x000000ffff137224 */ /* 0x000fce00078e0000 */
.L_x_60:
[----:B------:R-:W-:Y:S05]  /*25e0*/  BSYNC.RECONVERGENT B0 ;  /* 0x0000000000007941 */ /* 0x000fea0003800200 */
.L_x_59:
[----:B------:R0:W-:Y:S01]  /*25f0*/  STG.E desc[UR6][R10.64], R19 ;  /* 0x000000130a007986 */ /* 0x0001e2000c101906 */
[----:B------:R-:W-:Y:S01]  /*2600*/  BSSY.RECONVERGENT B0, `(.L_x_61) ;  /* 0x0000016000007945 */ /* 0x000fe20003800200 */
[----:B------:R-:W-:-:S03]  /*2610*/  IMAD.MOV.U32 R2, RZ, RZ, R12 ;  /* 0x000000ffff027224 */ /* 0x000fc600078e000c */
[----:B------:R-:W-:Y:S05]  /*2620*/  @!P2 BRA `(.L_x_62) ;  /* 0x00000000004ca947 */ /* 0x000fea0003800000 */
[----:B------:R-:W2:Y:S04]  /*2630*/  LDG.E R0, desc[UR6][R4.64+0x4] ;  /* 0x0000040604007981 */ /* 0x000ea8000c1e1900 */
[----:B------:R-:W2:Y:S01]  /*2640*/  LDG.E R3, desc[UR6][R10.64+0x4] ;  /* 0x000004060a037981 */ /* 0x000ea2000c1e1900 */
[----:B------:R-:W-:Y:S01]  /*2650*/  ISETP.NE.AND P0, PT, R17, 0x1, PT ;  /* 0x000000011100780c */ /* 0x000fe20003f05270 */
[----:B------:R-:W-:Y:S02]  /*2660*/  IMAD.MOV.U32 R2, RZ, RZ, R16 ;  /* 0x000000ffff027224 */ /* 0x000fe400078e0010 */
[----:B--2---:R-:W-:-:S05]  /*2670*/  FFMA R3, R0, -R19, R3 ;  /* 0x8000001300037223 */ /* 0x004fca0000000003 */
[----:B------:R1:W-:Y:S05]  /*2680*/  STG.E desc[UR6][R10.64+0x4], R3 ;  /* 0x000004030a007986 */ /* 0x0003ea000c101906 */
[----:B------:R-:W-:Y:S05]  /*2690*/  @!P0 BRA `(.L_x_62) ;  /* 0x0000000000308947 */ /* 0x000fea0003800000 */
[----:B------:R-:W2:Y:S04]  /*26a0*/  LDG.E R0, desc[UR6][R4.64+0x8] ;  /* 0x0000080604007981 */ /* 0x000ea8000c1e1900 */
[----:B-1----:R-:W2:Y:S01]  /*26b0*/  LDG.E R3, desc[UR6][R10.64+0x8] ;  /* 0x000008060a037981 */ /* 0x002ea2000c1e1900 */
[----:B------:R-:W-:Y:S01]  /*26c0*/  ISETP.NE.AND P0, PT, R17, 0x2, PT ;  /* 0x000000021100780c */ /* 0x000fe20003f05270 */
[----:B------:R-:W-:Y:S02]  /*26d0*/  IMAD.MOV.U32 R2, RZ, RZ, R15 ;  /* 0x000000ffff027224 */ /* 0x000fe400078e000f */
[----:B--2---:R-:W-:-:S05]  /*26e0*/  FFMA R3, R0, -R19, R3 ;  /* 0x8000001300037223 */ /* 0x004fca0000000003 */
[----:B------:R2:W-:Y:S05]  /*26f0*/  STG.E desc[UR6][R10.64+0x8], R3 ;  /* 0x000008030a007986 */ /* 0x0005ea000c101906 */
[----:B------:R-:W-:Y:S05]  /*2700*/  @!P0 BRA `(.L_x_62) ;  /* 0x0000000000148947 */ /* 0x000fea0003800000 */
[----:B------:R-:W3:Y:S04]  /*2710*/  LDG.E R0, desc[UR6][R4.64+0xc] ;  /* 0x00000c0604007981 */ /* 0x000ee8000c1e1900 */
[----:B--2---:R-:W3:Y:S01]  /*2720*/  LDG.E R3, desc[UR6][R10.64+0xc] ;  /* 0x00000c060a037981 */ /* 0x004ee2000c1e1900 */
[----:B------:R-:W-:Y:S02]  /*2730*/  IMAD.MOV.U32 R2, RZ, RZ, R14 ;  /* 0x000000ffff027224 */ /* 0x000fe400078e000e */
[----:B---3--:R-:W-:-:S05]  /*2740*/  FFMA R3, R0, -R19, R3 ;  /* 0x8000001300037223 */ /* 0x008fca0000000003 */
[----:B------:R3:W-:Y:S02]  /*2750*/  STG.E desc[UR6][R10.64+0xc], R3 ;  /* 0x00000c030a007986 */ /* 0x0007e4000c101906 */
.L_x_62:
[----:B------:R-:W-:Y:S05]  /*2760*/  BSYNC.RECONVERGENT B0 ;  /* 0x0000000000007941 */ /* 0x000fea0003800200 */
.L_x_61:
[----:B------:R-:W-:Y:S01]  /*2770*/  ISETP.GE.U32.AND P0, PT, R7, 0x3, PT ;  /* 0x000000030700780c */ /* 0x000fe20003f06070 */
[----:B------:R-:W-:-:S12]  /*2780*/  BSSY.RECONVERGENT B0, `(.L_x_63) ;  /* 0x000001d000007945 */ /* 0x000fd80003800200 */
[----:B------:R-:W-:Y:S05]  /*2790*/  @!P0 BRA `(.L_x_64) ;  /* 0x00000000006c8947 */ /* 0x000fea0003800000 */
[----:B------:R-:W4:Y:S02]  /*27a0*/  LDCU UR4, c[0x0][0x398] ;  /* 0x00007300ff0477ac */ /* 0x000f240008000800 */
[----:B----4-:R-:W-:Y:S02]  /*27b0*/  VIADD R0, R2, -UR4 ;  /* 0x8000000402007c36 */ /* 0x010fe40008000000 */
[--C-:B------:R-:W-:Y:S02]  /*27c0*/  IMAD R21, R6, UR4, R2.reuse ;  /* 0x0000000406157c24 */ /* 0x100fe4000f8e0202 */
[----:B------:R-:W-:-:S07]  /*27d0*/  IMAD R23, R13, UR4, R2 ;  /* 0x000000040d177c24 */ /* 0x000fce000f8e0202 */
.L_x_65:
[----:B-123--:R-:W-:-:S04]  /*27e0*/  IMAD.WIDE R2, R21, 0x4, R8 ;  /* 0x0000000415027825 */ /* 0x00efc800078e0208 */
[----:B0-----:R-:W-:Y:S01]  /*27f0*/  IMAD.WIDE R10, R23, 0x4, R8 ;  /* 0x00000004170a7825 */ /* 0x001fe200078e0208 */
[----:B------:R-:W2:Y:S04]  /*2800*/  LDG.E R18, desc[UR6][R2.64+-0x8] ;  /* 0xfffff80602127981 */ /* 0x000ea8000c1e1900 */
[----:B------:R-:W2:Y:S04]  /*2810*/  LDG.E R25, desc[UR6][R10.64+-0x8] ;  /* 0xfffff8060a197981 */ /* 0x000ea8000c1e1900 */
[----:B------:R-:W3:Y:S04]  /*2820*/  LDG.E R27, desc[UR6][R10.64+-0x4] ;  /* 0xfffffc060a1b7981 */ /* 0x000ee8000c1e1900 */
[----:B------:R-:W4:Y:S04]  /*2830*/  LDG.E R29, desc[UR6][R10.64] ;  /* 0x000000060a1d7981 */ /* 0x000f28000c1e1900 */
[----:B------:R-:W5:Y:S01]  /*2840*/  LDG.E R20, desc[UR6][R10.64+0x4] ;  /* 0x000004060a147981 */ /* 0x000f62000c1e1900 */
[----:B--2---:R-:W-:-:S05]  /*2850*/  FFMA R25, R18, -R19, R25 ;  /* 0x8000001312197223 */ /* 0x004fca0000000019 */
[----:B------:R0:W-:Y:S04]  /*2860*/  STG.E desc[UR6][R10.64+-0x8], R25 ;  /* 0xfffff8190a007986 */ /* 0x0001e8000c101906 */
[----:B------:R-:W3:Y:S02]  /*2870*/  LDG.E R18, desc[UR6][R2.64+-0x4] ;  /* 0xfffffc0602127981 */ /* 0x000ee4000c1e1900 */
[----:B---3--:R-:W-:-:S05]  /*2880*/  FFMA R27, R18, -R19, R27 ;  /* 0x80000013121b7223 */ /* 0x008fca000000001b */
[----:B------:R0:W-:Y:S04]  /*2890*/  STG.E desc[UR6][R10.64+-0x4], R27 ;  /* 0xfffffc1b0a007986 */ /* 0x0001e8000c101906 */
[----:B------:R-:W4:Y:S02]  /*28a0*/  LDG.E R18, desc[UR6][R2.64] ;  /* 0x0000000602127981 */ /* 0x000f24000c1e1900 */
[----:B----4-:R-:W-:-:S05]  /*28b0*/  FFMA R29, R18, -R19, R29 ;  /* 0x80000013121d7223 */ /* 0x010fca000000001d */
[----:B------:R0:W-:Y:S04]  /*28c0*/  STG.E desc[UR6][R10.64], R29 ;  /* 0x0000001d0a007986 */ /* 0x0001e8000c101906 */
[----:B------:R-:W5:Y:S01]  /*28d0*/  LDG.E R18, desc[UR6][R2.64+0x4] ;  /* 0x0000040602127981 */ /* 0x000f62000c1e1900 */
[----:B------:R-:W-:-:S04]  /*28e0*/  IADD3 R0, PT, PT, R0, 0x4, RZ ;  /* 0x0000000400007810 */ /* 0x000fc80007ffe0ff */
[----:B------:R-:W-:Y:S01]  /*28f0*/  ISETP.NE.AND P0, PT, R0, RZ, PT ;  /* 0x000000ff0000720c */ /* 0x000fe20003f05270 */
[----:B------:R-:W-:Y:S02]  /*2900*/  VIADD R21, R21, 0x4 ;  /* 0x0000000415157836 */ /* 0x000fe40000000000 */
[----:B------:R-:W-:Y:S02]  /*2910*/  VIADD R23, R23, 0x4 ;  /* 0x0000000417177836 */ /* 0x000fe40000000000 */
[----:B-----5:R-:W-:-:S05]  /*2920*/  FFMA R18, R18, -R19, R20 ;  /* 0x8000001312127223 */ /* 0x020fca0000000014 */
[----:B------:R0:W-:Y:S03]  /*2930*/  STG.E desc[UR6][R10.64+0x4], R18 ;  /* 0x000004120a007986 */ /* 0x0001e6000c101906 */
[----:B------:R-:W-:Y:S05]  /*2940*/  @P0 BRA `(.L_x_65) ;  /* 0xfffffffc00a40947 */ /* 0x000fea000383ffff */
.L_x_64:
[----:B------:R-:W-:Y:S05]  /*2950*/  BSYNC.RECONVERGENT B0 ;  /* 0x0000000000007941 */ /* 0x000fea0003800200 */
.L_x_63:
[----:B------:R-:W4:Y:S01]  /*2960*/  LDCU UR4, c[0x0][0x398] ;  /* 0x00007300ff0477ac */ /* 0x000f220008000800 */
[----:B------:R-:W-:-:S05]  /*2970*/  VIADD R13, R13, 0x1 ;  /* 0x000000010d0d7836 */ /* 0x000fca0000000000 */
[----:B----4-:R-:W-:-:S13]  /*2980*/  ISETP.NE.AND P0, PT, R13, UR4, PT ;  /* 0x000000040d007c0c */ /* 0x010fda000bf05270 */
[----:B------:R-:W-:Y:S05]  /*2990*/  @!P0 EXIT ;  /* 0x000000000000894d */ /* 0x000fea0003800000 */
[----:B------:R-:W-:Y:S05]  /*29a0*/  BRA `(.L_x_66) ;  /* 0xfffffff800c07947 */ /* 0x000fea000383ffff */
        .weak           $__internal_1_$__cuda_sm3x_div_rn_noftz_f32_slowpath
        .type           $__internal_1_$__cuda_sm3x_div_rn_noftz_f32_slowpath,@function
        .size           $__internal_1_$__cuda_sm3x_div_rn_noftz_f32_slowpath,(.L_x_80 - $__internal_1_$__cuda_sm3x_div_rn_noftz_f32_slowpath)
$__internal_1_$__cuda_sm3x_div_rn_noftz_f32_slowpath:
[--C-:B------:R-:W-:Y:S01]  /*29b0*/  SHF.R.U32.HI R18, RZ, 0x17, R3.reuse ;  /* 0x00000017ff127819 */ /* 0x100fe20000011603 */
[----:B------:R-:W-:Y:S01]  /*29c0*/  BSSY.RECONVERGENT B1, `(.L_x_67) ;  /* 0x0000064000017945 */ /* 0x000fe20003800200 */
[--C-:B------:R-:W-:Y:S01]  /*29d0*/  SHF.R.U32.HI R21, RZ, 0x17, R0.reuse ;  /* 0x00000017ff157819 */ /* 0x100fe20000011600 */
[----:B------:R-:W-:Y:S01]  /*29e0*/  IMAD.MOV.U32 R20, RZ, RZ, R0 ;  /* 0x000000ffff147224 */ /* 0x000fe200078e0000 */
[----:B------:R-:W-:Y:S01]  /*29f0*/  LOP3.LUT R18, R18, 0xff, RZ, 0xc0, !PT ;  /* 0x000000ff12127812 */ /* 0x000fe200078ec0ff */
[----:B------:R-:W-:Y:S01]  /*2a00*/  IMAD.MOV.U32 R23, RZ, RZ, R3 ;  /* 0x000000ffff177224 */ /* 0x000fe200078e0003 */
[----:B------:R-:W-:-:S03]  /*2a10*/  LOP3.LUT R21, R21, 0xff, RZ, 0xc0, !PT ;  /* 0x000000ff15157812 */ /* 0x000fc600078ec0ff */
[----:B------:R-:W-:Y:S02]  /*2a20*/  VIADD R22, R18, 0xffffffff ;  /* 0xffffffff12167836 */ /* 0x000fe40000000000 */
[----:B------:R-:W-:-:S03]  /*2a30*/  VIADD R24, R21, 0xffffffff ;  /* 0xffffffff15187836 */ /* 0x000fc60000000000 */
        /* <DEDUP_REMOVED lines=22> */
[----:B------:R-:W-:Y:S02]  /*2ba0*/  @P0 IMAD.MOV.U32 R19, RZ, RZ, RZ ;  /* 0x000000ffff130224 */ /* 0x000fe400078e00ff */
[----:B------:R-:W-:Y:S01]  /*2bb0*/  @!P0 FFMA R20, R0, 1.84467440737095516160e+19, RZ ;  /* 0x5f80000000148823 */ /* 0x000fe200000000ff */
[----:B------:R-:W-:Y:S02]  /*2bc0*/  @!P0 IMAD.MOV.U32 R19, RZ, RZ, -0x40 ;  /* 0xffffffc0ff138424 */ /* 0x000fe400078e00ff */
[----:B------:R-:W-:Y:S02]  /*2bd0*/  @!P1 FFMA R23, R3, 1.84467440737095516160e+19, RZ ;  /* 0x5f80000003179823 */ /* 0x000fe400000000ff */
[----:B------:R-:W-:-:S07]  /*2be0*/  @!P1 VIADD R19, R19, 0x40 ;  /* 0x0000004013139836 */ /* 0x000fce0000000000 */
.L_x_68:
[----:B------:R-:W-:Y:S01]  /*2bf0*/  LEA R0, R18, 0xc0800000, 0x17 ;  /* 0xc080000012007811 */ /* 0x000fe200078eb8ff */
[----:B------:R-:W-:Y:S04]  /*2c00*/  BSSY.RECONVERGENT B2, `(.L_x_73) ;  /* 0x0000036000027945 */ /* 0x000fe80003800200 */
[----:B------:R-:W-:Y:S02]  /*2c10*/  IMAD.IADD R22, R23, 0x1, -R0 ;  /* 0x0000000117167824 */ /* 0x000fe400078e0a00 */
[----:B------:R-:W-:Y:S02]  /*2c20*/  VIADD R23, R21, 0xffffff81 ;  /* 0xffffff8115177836 */ /* 0x000fe40000000000 */
[----:B------:R0:W1:Y:S01]  /*2c30*/  MUFU.RCP R3, R22 ;  /* 0x0000001600037308 */ /* 0x0000620000001000 */
[----:B------:R-:W-:Y:S01]  /*2c40*/  FADD.FTZ R25, -R22, -RZ ;  /* 0x800000ff16197221 */ /* 0x000fe20000010100 */
[C---:B------:R-:W-:Y:S01]  /*2c50*/  IMAD R0, R23.reuse, -0x800000, R20 ;  /* 0xff80000017007824 */ /* 0x040fe200078e0214 */
[----:B0-----:R-:W-:-:S05]  /*2c60*/  IADD3 R22, PT, PT, R23, 0x7f, -R18 ;  /* 0x0000007f17167810 */ /* 0x001fca0007ffe812 */
[----:B------:R-:W-:Y:S02]  /*2c70*/  IMAD.IADD R19, R22, 0x1, R19 ;  /* 0x0000000116137824 */ /* 0x000fe400078e0213 */
[----:B-1----:R-:W-:-:S04]  /*2c80*/  FFMA R24, R3, R25, 1 ;  /* 0x3f80000003187423 */ /* 0x002fc80000000019 */
[----:B------:R-:W-:-:S04]  /*2c90*/  FFMA R3, R3, R24, R3 ;  /* 0x0000001803037223 */ /* 0x000fc80000000003 */
[----:B------:R-:W-:-:S04]  /*2ca0*/  FFMA R20, R0, R3, RZ ;  /* 0x0000000300147223 */ /* 0x000fc800000000ff */
[----:B------:R-:W-:-:S04]  /*2cb0*/  FFMA R21, R25, R20, R0 ;  /* 0x0000001419157223 */ /* 0x000fc80000000000 */
[----:B------:R-:W-:-:S04]  /*2cc0*/  FFMA R20, R3, R21, R20 ;  /* 0x0000001503147223 */ /* 0x000fc80000000014 */
[----:B------:R-:W-:-:S04]  /*2cd0*/  FFMA R21, R25, R20, R0 ;  /* 0x0000001419157223 */ /* 0x000fc80000000000 */
[----:B------:R-:W-:-:S05]  /*2ce0*/  FFMA R0, R3, R21, R20 ;  /* 0x0000001503007223 */ /* 0x000fca0000000014 */
[----:B------:R-:W-:-:S04]  /*2cf0*/  SHF.R.U32.HI R18, RZ, 0x17, R0 ;  /* 0x00000017ff127819 */ /* 0x000fc80000011600 */
[----:B------:R-:W-:-:S05]  /*2d00*/  LOP3.LUT R18, R18, 0xff, RZ, 0xc0, !PT ;  /* 0x000000ff12127812 */ /* 0x000fca00078ec0ff */
[----:B------:R-:W-:-:S04]  /*2d10*/  IMAD.IADD R22, R18, 0x1, R19 ;  /* 0x0000000112167824 */ /* 0x000fc800078e0213 */
        /* <DEDUP_REMOVED lines=10> */
[CCC-:B------:R-:W-:Y:S01]  /*2dc0*/  FFMA.RZ R18, R3.reuse, R21.reuse, R20.reuse ;  /* 0x0000001503127223 */ /* 0x1c0fe2000000c014 */
[C---:B------:R-:W-:Y:S02]  /*2dd0*/  ISETP.NE.AND P3, PT, R22.reuse, RZ, PT ;  /* 0x000000ff1600720c */ /* 0x040fe40003f65270 */
[----:B------:R-:W-:Y:S02]  /*2de0*/  ISETP.NE.AND P1, PT, R22, RZ, PT ;  /* 0x000000ff1600720c */ /* 0x000fe40003f25270 */
[----:B------:R-:W-:Y:S01]  /*2df0*/  LOP3.LUT R19, R18, 0x7fffff, RZ, 0xc0, !PT ;  /* 0x007fffff12137812 */ /* 0x000fe200078ec0ff */
[CCC-:B------:R-:W-:Y:S01]  /*2e00*/  FFMA.RP R18, R3.reuse, R21.reuse, R20.reuse ;  /* 0x0000001503127223 */ /* 0x1c0fe20000008014 */
[----:B------:R-:W-:Y:S01]  /*2e10*/  FFMA.RM R3, R3, R21, R20 ;  /* 0x0000001503037223 */ /* 0x000fe20000004014 */
[----:B------:R-:W-:Y:S01]  /*2e20*/  VIADD R20, R22, 0x20 ;  /* 0x0000002016147836 */ /* 0x000fe20000000000 */
[----:B------:R-:W-:Y:S01]  /*2e30*/  LOP3.LUT R19, R19, 0x800000, RZ, 0xfc, !PT ;  /* 0x0080000013137812 */ /* 0x000fe200078efcff */
[----:B------:R-:W-:-:S02]  /*2e40*/  IMAD.MOV R21, RZ, RZ, -R22 ;  /* 0x000000ffff157224 */ /* 0x000fc400078e0a16 */
        /* <DEDUP_REMOVED lines=9> */
[----:B------:R-:W-:-:S05]  /*2ee0*/  LOP3.LUT R3, R3, R18, RZ, 0xc0, !PT ;  /* 0x0000001203037212 */ /* 0x000fca00078ec0ff */
[----:B------:R-:W-:-:S05]  /*2ef0*/  IMAD.IADD R3, R20, 0x1, R3 ;  /* 0x0000000114037824 */ /* 0x000fca00078e0203 */
[----:B------:R-:W-:Y:S01]  /*2f00*/  LOP3.LUT R0, R3, R0, RZ, 0xfc, !PT ;  /* 0x0000000003007212 */ /* 0x000fe200078efcff */
[----:B------:R-:W-:Y:S06]  /*2f10*/  BRA `(.L_x_76) ;  /* 0x0000000000107947 */ /* 0x000fec0003800000 */
.L_x_75:
[----:B------:R-:W-:-:S04]  /*2f20*/  LOP3.LUT R0, R0, 0x80000000, RZ, 0xc0, !PT ;  /* 0x8000000000007812 */ /* 0x000fc800078ec0ff */
[----:B------:R-:W-:Y:S01]  /*2f30*/  LOP3.LUT R0, R0, 0x7f800000, RZ, 0xfc, !PT ;  /* 0x7f80000000007812 */ /* 0x000fe200078efcff */
[----:B------:R-:W-:Y:S06]  /*2f40*/  BRA `(.L_x_76) ;  /* 0x0000000000047947 */ /* 0x000fec0003800000 */
.L_x_74:
[----:B------:R-:W-:-:S07]  /*2f50*/  IMAD R0, R19, 0x800000, R0 ;  /* 0x0080000013007824 */ /* 0x000fce00078e0200 */
.L_x_76:
[----:B------:R-:W-:Y:S05]  /*2f60*/  BSYNC.RECONVERGENT B2 ;  /* 0x0000000000027941 */ /* 0x000fea0003800200 */
.L_x_73:
[----:B------:R-:W-:Y:S05]  /*2f70*/  BRA `(.L_x_77) ;  /* 0x0000000000207947 */ /* 0x000fea0003800000 */
.L_x_72:
[----:B------:R-:W-:-:S04]  /*2f80*/  LOP3.LUT R0, R23, 0x80000000, R20, 0x48, !PT ;  /* 0x8000000017007812 */ /* 0x000fc800078e4814 */
[----:B------:R-:W-:Y:S01]  /*2f90*/  LOP3.LUT R0, R0, 0x7f800000, RZ, 0xfc, !PT ;  /* 0x7f80000000007812 */ /* 0x000fe200078efcff */
[----:B------:R-:W-:Y:S06]  /*2fa0*/  BRA `(.L_x_77) ;  /* 0x0000000000147947 */ /* 0x000fec0003800000 */
.L_x_71:
[----:B------:R-:W-:Y:S01]  /*2fb0*/  LOP3.LUT R0, R23, 0x80000000, R20, 0x48, !PT ;  /* 0x8000000017007812 */ /* 0x000fe200078e4814 */
[----:B------:R-:W-:Y:S06]  /*2fc0*/  BRA `(.L_x_77) ;  /* 0x00000000000c7947 */ /* 0x000fec0003800000 */
.L_x_70:
[----:B------:R-:W0:Y:S01]  /*2fd0*/  MUFU.RSQ R0, -QNAN ;  /* 0xffc0000000007908 */ /* 0x000e220000001400 */
[----:B------:R-:W-:Y:S05]  /*2fe0*/  BRA `(.L_x_77) ;  /* 0x0000000000047947 */ /* 0x000fea0003800000 */
.L_x_69:
[----:B------:R-:W-:-:S07]  /*2ff0*/  FADD.FTZ R0, R0, R3 ;  /* 0x0000000300007221 */ /* 0x000fce0000010000 */
.L_x_77:
[----:B------:R-:W-:Y:S05]  /*3000*/  BSYNC.RECONVERGENT B1 ;  /* 0x0000000000017941 */ /* 0x000fea0003800200 */
.L_x_67:
[----:B------:R-:W-:-:S04]  /*3010*/  IMAD.MOV.U32 R3, RZ, RZ, 0x0 ;  /* 0x00000000ff037424 */ /* 0x000fc800078e00ff */
[----:B0-----:R-:W-:Y:S05]  /*3020*/  RET.REL.NODEC R2 `(_Z19pivot_decompositionPfPiS0_i) ;  /* 0xffffffcc02f47950 */ /* 0x001fea0003c3ffff */
.L_x_78:
        /* <DEDUP_REMOVED lines=13> */
.L_x_80:


//--------------------- .nv.shared.reserved.0     --------------------------
	.section	.nv.shared.reserved.0,"aw",@nobits
	.weak		__nv_reservedSMEM_offset_0_alias
	.size		__nv_reservedSMEM_offset_0_alias, 0, 64
	.other		__nv_reservedSMEM_offset_0_alias,@"STO_CUDA_RESERVED_SHARED STV_DEFAULT"
__nv_reservedSMEM_offset_0_alias:
	.zero		0
	.zero		64


//--------------------- .nv.constant0._Z21backward_substitutionPfS_Pii --------------------------
	.section	.nv.constant0._Z21backward_substitutionPfS_Pii,"a",@progbits
	.sectionflags	@""
	.align	4
.nv.constant0._Z21backward_substitutionPfS_Pii:
	.zero		924


//--------------------- .nv.constant0._Z20forward_substitutionPfS_Pii --------------------------
	.section	.nv.constant0._Z20forward_substitutionPfS_Pii,"a",@progbits
	.sectionflags	@""
	.align	4
.nv.constant0._Z20forward_substitutionPfS_Pii:
	.zero		924


//--------------------- .nv.constant0._Z19pivot_decompositionPfPiS0_i --------------------------
	.section	.nv.constant0._Z19pivot_decompositionPfPiS0_i,"a",@progbits
	.sectionflags	@""
	.align	4
.nv.constant0._Z19pivot_decompositionPfPiS0_i:
	.zero		924


//--------------------- SYMBOLS --------------------------

	.type		.nv.reservedSmem.offset0,@object
	.size		.nv.reservedSmem.offset0,0x4
